// auto-generated by cutlass_sweep.gemm — config: {"arch": "sm_90", "cluster_m": 2, "cluster_n": 4, "dtype": "int8", "dtype_b": "int8", "layout": "nt", "stages": 0, "tile_k": 128, "tile_m": 128, "tile_n": 128}
#include "cutlass/cutlass.h"
#include "cutlass/gemm/collective/collective_builder.hpp"
#include "cutlass/gemm/device/gemm_universal_adapter.h"
#include "cutlass/gemm/kernel/gemm_universal.hpp"
#include "cutlass/epilogue/collective/collective_builder.hpp"

using ElemA = int8_t;
using ElemB = int8_t;
using ElemCD = int8_t;
using Acc  = int32_t;
using TileShape    = cute::Shape<cute::_128, cute::_128, cute::_128>;
using ClusterShape = cute::Shape<cute::_2, cute::_4, cute::_1>;

using CollectiveEpilogue = typename cutlass::epilogue::collective::CollectiveBuilder<
    cutlass::arch::Sm90, cutlass::arch::OpClassTensorOp,
    TileShape, ClusterShape,
    cutlass::epilogue::collective::EpilogueTileAuto,
    Acc, Acc,
    ElemCD, cutlass::layout::RowMajor, 128 / cutlass::sizeof_bits<ElemCD>::value,
    ElemCD, cutlass::layout::RowMajor, 128 / cutlass::sizeof_bits<ElemCD>::value,
    cutlass::epilogue::collective::EpilogueScheduleAuto
  >::CollectiveOp;

using CollectiveMainloop = typename cutlass::gemm::collective::CollectiveBuilder<
    cutlass::arch::Sm90, cutlass::arch::OpClassTensorOp,
    ElemA, cutlass::layout::RowMajor, 128 / cutlass::sizeof_bits<ElemA>::value,
    ElemB, cutlass::layout::ColumnMajor, 128 / cutlass::sizeof_bits<ElemB>::value,
    Acc,
    TileShape, ClusterShape,
    cutlass::gemm::collective::StageCountAutoCarveout<static_cast<int>(sizeof(typename CollectiveEpilogue::SharedStorage))>,
    cutlass::gemm::collective::KernelScheduleAuto
  >::CollectiveOp;

using GemmKernel = cutlass::gemm::kernel::GemmUniversal<
    cute::Shape<int,int,int,int>,
    CollectiveMainloop,
    CollectiveEpilogue
>;
using Gemm = cutlass::gemm::device::GemmUniversalAdapter<GemmKernel>;

// Force the device kernel symbol into the cubin without needing a host main.
auto* _anchor = &cutlass::device_kernel<GemmKernel>;


// ===== COMPILED SASS (sm_90a) =====

	.target	sm_90a

	.elftype	@"ET_EXEC"


//--------------------- .note.nv.tkinfo           --------------------------
	.section	.note.nv.tkinfo,"",@"SHT_NOTE"
	.sectionflags	@"SHF_NOTE_NV_TKINFO"
	.tkinfo
        /*0018*/ 	.word	0x00000002
        /*0030*/ 	.string	""
        /*0030*/ 	.string	"ptxas"
        /*0030*/ 	.string	"Cuda compilation tools, release 13.0, V13.0.88"
        /*0030*/ 	.string	"Build cuda_13.0.r13.0/compiler.36424714_0"
        /*0030*/ 	.string	"-arch sm_90a -m 64 "



//--------------------- .note.nv.cuinfo           --------------------------
	.section	.note.nv.cuinfo,"",@"SHT_NOTE"
	.sectionflags	@"SHF_NOTE_NV_CUINFO"
        /*0018*/ 	.short	0x0002
        /*001a*/ 	.short	0x005a
        /*001c*/ 	.short	0x0082
	.zero		2


//--------------------- .nv.info                  --------------------------
	.section	.nv.info,"",@"SHT_CUDA_INFO"
	.align	4


	//----- nvinfo : EIATTR_REGCOUNT
	.align		4
        /*0000*/ 	.byte	0x04, 0x2f
        /*0002*/ 	.short	(.L_15 - .L_14)
	.align		4
.L_14:
        /*0004*/ 	.word	index@(_ZN7cutlass13device_kernelINS_4gemm6kernel13GemmUniversalIN4cute5tupleIJiiiiEEENS1_10collective13CollectiveMmaINS1_34MainloopSm90TmaGmmaWarpSpecializedILi7ENS5_IJNS4_1CILi2EEENSA_ILi4EEENSA_ILi1EEEEEENS1_35KernelTmaWarpSpecializedCooperativeEEENS5_IJNSA_ILi128EEESH_SH_EEEaNS5_IJlSD_lEEEaSJ_NS4_8TiledMMAINS4_8MMA_AtomIJNS4_4SM904GMMA27MMA_64x128x32_S32S8S8_SS_TNEEEENS4_6LayoutINS5_IJSB_SD_SD_EEENS5_IJSD_NSA_ILi0EEESS_EEEEENS5_IJNS4_10UnderscoreESV_SV_EEEEENS4_23SM90_TMA_LOAD_MULTICASTENS4_14ComposedLayoutINS4_7SwizzleILi3ELi4ELi3EEENS4_18smem_ptr_flag_bitsILi8EEENSQ_INS5_IJNSA_ILi8EEESH_EEENS5_IJSH_SD_EEEEEEEvNS4_8identityESY_S18_vS19_EENS_8epilogue10collective6detail29Sm90TmaWarpSpecializedAdapterINS1C_15DefaultEpilogueIaSJ_SJ_NS1B_6thread17LinearCombinationIaLi1EiiLNS1G_9ScaleType4KindE0ELNS_15FloatRoundStyleE2EaEENS1_15EpilogueDefaultEEEEEvvEEEEvNT_6ParamsE)
        /*0008*/ 	.word	0x000000a8


	//----- nvinfo : EIATTR_FRAME_SIZE
	.align		4
.L_15:
        /*000c*/ 	.byte	0x04, 0x11
        /*000e*/ 	.short	(.L_17 - .L_16)
	.align		4
.L_16:
        /*0010*/ 	.word	index@(_ZN7cutlass13device_kernelINS_4gemm6kernel13GemmUniversalIN4cute5tupleIJiiiiEEENS1_10collective13CollectiveMmaINS1_34MainloopSm90TmaGmmaWarpSpecializedILi7ENS5_IJNS4_1CILi2EEENSA_ILi4EEENSA_ILi1EEEEEENS1_35KernelTmaWarpSpecializedCooperativeEEENS5_IJNSA_ILi128EEESH_SH_EEEaNS5_IJlSD_lEEEaSJ_NS4_8TiledMMAINS4_8MMA_AtomIJNS4_4SM904GMMA27MMA_64x128x32_S32S8S8_SS_TNEEEENS4_6LayoutINS5_IJSB_SD_SD_EEENS5_IJSD_NSA_ILi0EEESS_EEEEENS5_IJNS4_10UnderscoreESV_SV_EEEEENS4_23SM90_TMA_LOAD_MULTICASTENS4_14ComposedLayoutINS4_7SwizzleILi3ELi4ELi3EEENS4_18smem_ptr_flag_bitsILi8EEENSQ_INS5_IJNSA_ILi8EEESH_EEENS5_IJSH_SD_EEEEEEEvNS4_8identityESY_S18_vS19_EENS_8epilogue10collective6detail29Sm90TmaWarpSpecializedAdapterINS1C_15DefaultEpilogueIaSJ_SJ_NS1B_6thread17LinearCombinationIaLi1EiiLNS1G_9ScaleType4KindE0ELNS_15FloatRoundStyleE2EaEENS1_15EpilogueDefaultEEEEEvvEEEEvNT_6ParamsE)
        /*0014*/ 	.word	0x00000000


	//----- nvinfo : EIATTR_MIN_STACK_SIZE
	.align		4
.L_17:
        /*0018*/ 	.byte	0x04, 0x12
        /*001a*/ 	.short	(.L_19 - .L_18)
	.align		4
.L_18:
        /*001c*/ 	.word	index@(_ZN7cutlass13device_kernelINS_4gemm6kernel13GemmUniversalIN4cute5tupleIJiiiiEEENS1_10collective13CollectiveMmaINS1_34MainloopSm90TmaGmmaWarpSpecializedILi7ENS5_IJNS4_1CILi2EEENSA_ILi4EEENSA_ILi1EEEEEENS1_35KernelTmaWarpSpecializedCooperativeEEENS5_IJNSA_ILi128EEESH_SH_EEEaNS5_IJlSD_lEEEaSJ_NS4_8TiledMMAINS4_8MMA_AtomIJNS4_4SM904GMMA27MMA_64x128x32_S32S8S8_SS_TNEEEENS4_6LayoutINS5_IJSB_SD_SD_EEENS5_IJSD_NSA_ILi0EEESS_EEEEENS5_IJNS4_10UnderscoreESV_SV_EEEEENS4_23SM90_TMA_LOAD_MULTICASTENS4_14ComposedLayoutINS4_7SwizzleILi3ELi4ELi3EEENS4_18smem_ptr_flag_bitsILi8EEENSQ_INS5_IJNSA_ILi8EEESH_EEENS5_IJSH_SD_EEEEEEEvNS4_8identityESY_S18_vS19_EENS_8epilogue10collective6detail29Sm90TmaWarpSpecializedAdapterINS1C_15DefaultEpilogueIaSJ_SJ_NS1B_6thread17LinearCombinationIaLi1EiiLNS1G_9ScaleType4KindE0ELNS_15FloatRoundStyleE2EaEENS1_15EpilogueDefaultEEEEEvvEEEEvNT_6ParamsE)
        /*0020*/ 	.word	0x00000000
.L_19:


//--------------------- .nv.compat                --------------------------
	.section	.nv.compat,"",@"SHT_CUDA_COMPAT_INFO"
	.align	4
        /*0000*/ 	.byte	0x02, 0x09, 0x01, 0x00, 0x02, 0x02, 0x04, 0x00, 0x02, 0x05, 0x05, 0x00, 0x03, 0x07, 0x01, 0x01
        /*0010*/ 	.byte	0x02, 0x03, 0x01, 0x00, 0x02, 0x06, 0x01, 0x00, 0x04, 0x0b, 0x08, 0x00, 0x00, 0x00, 0x00, 0x00
        /*0020*/ 	.byte	0x00, 0x00, 0x00, 0x00


//--------------------- .nv.info._ZN7cutlass13device_kernelINS_4gemm6kernel13GemmUniversalIN4cute5tupleIJiiiiEEENS1_10collective13CollectiveMmaINS1_34MainloopSm90TmaGmmaWarpSpecializedILi7ENS5_IJNS4_1CILi2EEENSA_ILi4EEENSA_ILi1EEEEEENS1_35KernelTmaWarpSpecializedCooperativeEEENS5_IJNSA_ILi128EEESH_SH_EEEaNS5_IJlSD_lEEEaSJ_NS4_8TiledMMAINS4_8MMA_AtomIJNS4_4SM904GMMA27MMA_64x128x32_S32S8S8_SS_TNEEEENS4_6LayoutINS5_IJSB_SD_SD_EEENS5_IJSD_NSA_ILi0EEESS_EEEEENS5_IJNS4_10UnderscoreESV_SV_EEEEENS4_23SM90_TMA_LOAD_MULTICASTENS4_14ComposedLayoutINS4_7SwizzleILi3ELi4ELi3EEENS4_18smem_ptr_flag_bitsILi8EEENSQ_INS5_IJNSA_ILi8EEESH_EEENS5_IJSH_SD_EEEEEEEvNS4_8identityESY_S18_vS19_EENS_8epilogue10collective6detail29Sm90TmaWarpSpecializedAdapterINS1C_15DefaultEpilogueIaSJ_SJ_NS1B_6thread17LinearCombinationIaLi1EiiLNS1G_9ScaleType4KindE0ELNS_15FloatRoundStyleE2EaEENS1_15EpilogueDefaultEEEEEvvEEEEvNT_6ParamsE --------------------------
	.section	.nv.info._ZN7cutlass13device_kernelINS_4gemm6kernel13GemmUniversalIN4cute5tupleIJiiiiEEENS1_10collective13CollectiveMmaINS1_34MainloopSm90TmaGmmaWarpSpecializedILi7ENS5_IJNS4_1CILi2EEENSA_ILi4EEENSA_ILi1EEEEEENS1_35KernelTmaWarpSpecializedCooperativeEEENS5_IJNSA_ILi128EEESH_SH_EEEaNS5_IJlSD_lEEEaSJ_NS4_8TiledMMAINS4_8MMA_AtomIJNS4_4SM904GMMA27MMA_64x128x32_S32S8S8_SS_TNEEEENS4_6LayoutINS5_IJSB_SD_SD_EEENS5_IJSD_NSA_ILi0EEESS_EEEEENS5_IJNS4_10UnderscoreESV_SV_EEEEENS4_23SM90_TMA_LOAD_MULTICASTENS4_14ComposedLayoutINS4_7SwizzleILi3ELi4ELi3EEENS4_18smem_ptr_flag_bitsILi8EEENSQ_INS5_IJNSA_ILi8EEESH_EEENS5_IJSH_SD_EEEEEEEvNS4_8identityESY_S18_vS19_EENS_8epilogue10collective6detail29Sm90TmaWarpSpecializedAdapterINS1C_15DefaultEpilogueIaSJ_SJ_NS1B_6thread17LinearCombinationIaLi1EiiLNS1G_9ScaleType4KindE0ELNS_15FloatRoundStyleE2EaEENS1_15EpilogueDefaultEEEEEvvEEEEvNT_6ParamsE,"",@"SHT_CUDA_INFO"
	.sectionflags	@""
	.align	4


	//----- nvinfo : EIATTR_CUDA_API_VERSION
	.align		4
        /*0000*/ 	.byte	0x04, 0x37
        /*0002*/ 	.short	(.L_21 - .L_20)
.L_20:
        /*0004*/ 	.word	0x00000082


	//----- nvinfo : EIATTR_KPARAM_INFO
	.align		4
.L_21:
        /*0008*/ 	.byte	0x04, 0x17
        /*000a*/ 	.short	(.L_23 - .L_22)
.L_22:
        /*000c*/ 	.word	0x00000000
        /*0010*/ 	.short	0x0000
        /*0012*/ 	.short	0x0070
        /*0014*/ 	.byte	0x00, 0xf0, 0x01, 0x10


	//----- nvinfo : EIATTR_SPARSE_MMA_MASK
	.align		4
.L_23:
        /*0018*/ 	.byte	0x03, 0x50
        /*001a*/ 	.short	0x0000


	//----- nvinfo : EIATTR_MAXREG_COUNT
	.align		4
        /*001c*/ 	.byte	0x03, 0x1b
        /*001e*/ 	.short	0x00a8


	//----- nvinfo : EIATTR_NUM_BARRIERS
	.align		4
        /*0020*/ 	.byte	0x02, 0x4c
        /*0022*/ 	.byte	0x01
	.zero		1


	//----- nvinfo : EIATTR_EXTERNS
	.align		4
        /*0024*/ 	.byte	0x04, 0x0f
        /*0026*/ 	.short	(.L_25 - .L_24)


	//   ....[0]....
	.align		4
.L_24:
        /*0028*/ 	.word	index@(__assertfail)


	//----- nvinfo : EIATTR_MERCURY_ISA_VERSION
	.align		4
.L_25:
        /*002c*/ 	.byte	0x03, 0x5f
        /*002e*/ 	.short	0x0101


	//----- nvinfo : EIATTR_INT_WARP_WIDE_INSTR_OFFSETS
	.align		4
        /*0030*/ 	.byte	0x04, 0x31
        /*0032*/ 	.short	(.L_27 - .L_26)


	//   ....[0]....
.L_26:
        /*0034*/ 	.word	0x000004b0


	//   ....[1]....
        /*0038*/ 	.word	0x00000620


	//   ....[2]....
        /*003c*/ 	.word	0x000006e0


	//----- nvinfo : EIATTR_COOP_GROUP_MASK_REGIDS
	.align		4
.L_27:
        /*0040*/ 	.byte	0x04, 0x29
        /*0042*/ 	.short	(.L_29 - .L_28)


	//   ....[0]....
.L_28:
        /*0044*/ 	.word	0xffffffff


	//   ....[1]....
        /*0048*/ 	.word	0xffffffff


	//   ....[2]....
        /*004c*/ 	.word	0xffffffff


	//   ....[3]....
        /*0050*/ 	.word	0xffffffff


	//   ....[4]....
        /*0054*/ 	.word	0xffffffff


	//   ....[5]....
        /*0058*/ 	.word	0xffffffff


	//----- nvinfo : EIATTR_COOP_GROUP_INSTR_OFFSETS
	.align		4
.L_29:
        /*005c*/ 	.byte	0x04, 0x28
        /*005e*/ 	.short	(.L_31 - .L_30)


	//   ....[0]....
.L_30:
        /*0060*/ 	.word	0x00000060


	//   ....[1]....
        /*0064*/ 	.word	0x00000070


	//   ....[2]....
        /*0068*/ 	.word	0x00000130


	//   ....[3]....
        /*006c*/ 	.word	0x00000330


	//   ....[4]....
        /*0070*/ 	.word	0x00000860


	//   ....[5]....
        /*0074*/ 	.word	0x000014b0


	//----- nvinfo : EIATTR_REG_RECONFIG
	.align		4
.L_31:
        /*0078*/ 	.byte	0x01, 0x54
	.zero		2


	//----- nvinfo : EIATTR_SYSCALL_OFFSETS
	.align		4
        /*007c*/ 	.byte	0x04, 0x46
        /*007e*/ 	.short	(.L_33 - .L_32)


	//   ....[0]....
.L_32:
        /*0080*/ 	.word	0x000016a0


	//----- nvinfo : EIATTR_MBARRIER_INSTR_OFFSETS
	.align		4
.L_33:
        /*0084*/ 	.byte	0x04, 0x39
        /*0086*/ 	.short	(.L_35 - .L_34)


	//   ....[0]....
.L_34:
        /*0088*/ 	.word	0x00000230
        /*008c*/ 	.word	0x000000ff
        /*0090*/ 	.word	0x00000000
        /*0094*/ 	.short	0x0100
        /*0096*/ 	.byte	0x08
	.zero		1


	//   ....[1]....
        /*0098*/ 	.word	0x00000240
        /*009c*/ 	.word	0x000000ff
        /*00a0*/ 	.word	0x00000038
        /*00a4*/ 	.short	0x0100
        /*00a6*/ 	.byte	0x08
	.zero		1


	//   ....[2]....
        /*00a8*/ 	.word	0x00000250
        /*00ac*/ 	.word	0x000000ff
        /*00b0*/ 	.word	0x00000008
        /*00b4*/ 	.short	0x0100
        /*00b6*/ 	.byte	0x08
	.zero		1


	//   ....[3]....
        /*00b8*/ 	.word	0x00000260
        /*00bc*/ 	.word	0x000000ff
        /*00c0*/ 	.word	0x00000040
        /*00c4*/ 	.short	0x0100
        /*00c6*/ 	.byte	0x08
	.zero		1


	//   ....[4]....
        /*00c8*/ 	.word	0x00000270
        /*00cc*/ 	.word	0x000000ff
        /*00d0*/ 	.word	0x00000010
        /*00d4*/ 	.short	0x0100
        /*00d6*/ 	.byte	0x08
	.zero		1


	//   ....[5]....
        /*00d8*/ 	.word	0x00000280
        /*00dc*/ 	.word	0x000000ff
        /*00e0*/ 	.word	0x00000048
        /*00e4*/ 	.short	0x0100
        /*00e6*/ 	.byte	0x08
	.zero		1


	//   ....[6]....
        /*00e8*/ 	.word	0x00000290
        /*00ec*/ 	.word	0x000000ff
        /*00f0*/ 	.word	0x00000018
        /*00f4*/ 	.short	0x0100
        /*00f6*/ 	.byte	0x08
	.zero		1


	//   ....[7]....
        /*00f8*/ 	.word	0x000002a0
        /*00fc*/ 	.word	0x000000ff
        /*0100*/ 	.word	0x00000050
        /*0104*/ 	.short	0x0100
        /*0106*/ 	.byte	0x08
	.zero		1


	//   ....[8]....
        /*0108*/ 	.word	0x000002b0
        /*010c*/ 	.word	0x000000ff
        /*0110*/ 	.word	0x00000020
        /*0114*/ 	.short	0x0100
        /*0116*/ 	.byte	0x08
	.zero		1


	//   ....[9]....
        /*0118*/ 	.word	0x000002c0
        /*011c*/ 	.word	0x000000ff
        /*0120*/ 	.word	0x00000058
        /*0124*/ 	.short	0x0100
        /*0126*/ 	.byte	0x08
	.zero		1


	//   ....[10]....
        /*0128*/ 	.word	0x000002d0
        /*012c*/ 	.word	0x000000ff
        /*0130*/ 	.word	0x00000028
        /*0134*/ 	.short	0x0100
        /*0136*/ 	.byte	0x08
	.zero		1


	//   ....[11]....
        /*0138*/ 	.word	0x000002e0
        /*013c*/ 	.word	0x000000ff
        /*0140*/ 	.word	0x00000060
        /*0144*/ 	.short	0x0100
        /*0146*/ 	.byte	0x08
	.zero		1


	//   ....[12]....
        /*0148*/ 	.word	0x000002f0
        /*014c*/ 	.word	0x000000ff
        /*0150*/ 	.word	0x00000030
        /*0154*/ 	.short	0x0100
        /*0156*/ 	.byte	0x08
	.zero		1


	//   ....[13]....
        /*0158*/ 	.word	0x00000300
        /*015c*/ 	.word	0x000000ff
        /*0160*/ 	.word	0x00000068
        /*0164*/ 	.short	0x0100
        /*0166*/ 	.byte	0x08
	.zero		1


	//   ....[14]....
        /*0168*/ 	.word	0x00000770
        /*016c*/ 	.word	0x000000ff
        /*0170*/ 	.word	0x00000080
        /*0174*/ 	.short	0x0100
        /*0176*/ 	.byte	0x06
	.zero		1


	//   ....[15]....
        /*0178*/ 	.word	0x00000800
        /*017c*/ 	.word	0x000000ff
        /*0180*/ 	.word	0x00000088
        /*0184*/ 	.short	0x0100
        /*0186*/ 	.byte	0x06
	.zero		1


	//   ....[16]....
        /*0188*/ 	.word	0x00001770
        /*018c*/ 	.word	0x00000003
        /*0190*/ 	.word	0x00000000
        /*0194*/ 	.short	0x010a
        /*0196*/ 	.byte	0x3f
	.zero		1


	//   ....[17]....
        /*0198*/ 	.word	0x000017d0
        /*019c*/ 	.word	0x00000003
        /*01a0*/ 	.word	0x00000000
        /*01a4*/ 	.short	0x010a
        /*01a6*/ 	.byte	0x3f
	.zero		1


	//   ....[18]....
        /*01a8*/ 	.word	0x00001b50
        /*01ac*/ 	.word	0x00000005
        /*01b0*/ 	.word	0x00000000
        /*01b4*/ 	.short	0x010a
        /*01b6*/ 	.byte	0x3f
	.zero		1


	//   ....[19]....
        /*01b8*/ 	.word	0x00001b90
        /*01bc*/ 	.word	0x00000005
        /*01c0*/ 	.word	0x00000000
        /*01c4*/ 	.short	0x010a
        /*01c6*/ 	.byte	0x3f
	.zero		1


	//   ....[20]....
        /*01c8*/ 	.word	0x00001df0
        /*01cc*/ 	.word	0x00000004
        /*01d0*/ 	.word	0x00000000
        /*01d4*/ 	.short	0x0101
        /*01d6*/ 	.byte	0x3f
	.zero		1


	//   ....[21]....
        /*01d8*/ 	.word	0x00002010
        /*01dc*/ 	.word	0x00000000
        /*01e0*/ 	.word	0x00000000
        /*01e4*/ 	.short	0x0101
        /*01e6*/ 	.byte	0x3f
	.zero		1


	//   ....[22]....
        /*01e8*/ 	.word	0x00006450
        /*01ec*/ 	.word	0x00000016
        /*01f0*/ 	.word	0x00000038
        /*01f4*/ 	.short	0x010a
        /*01f6*/ 	.byte	0x3f
	.zero		1


	//   ....[23]....
        /*01f8*/ 	.word	0x00006840
        /*01fc*/ 	.word	0x00000006
        /*0200*/ 	.word	0x00000088
        /*0204*/ 	.short	0x0101
        /*0206*/ 	.byte	0x3f
	.zero		1


	//   ....[24]....
        /*0208*/ 	.word	0x00006f30
        /*020c*/ 	.word	0x00000007
        /*0210*/ 	.word	0x00000000
        /*0214*/ 	.short	0x010a
        /*0216*/ 	.byte	0x3f
	.zero		1


	//   ....[25]....
        /*0218*/ 	.word	0x00006fb0
        /*021c*/ 	.word	0x00000008
        /*0220*/ 	.word	0x00000000
        /*0224*/ 	.short	0x010a
        /*0226*/ 	.byte	0x3f
	.zero		1


	//   ....[26]....
        /*0228*/ 	.word	0x00007040
        /*022c*/ 	.word	0x00000009
        /*0230*/ 	.word	0x00000000
        /*0234*/ 	.short	0x010a
        /*0236*/ 	.byte	0x3f
	.zero		1


	//   ....[27]....
        /*0238*/ 	.word	0x000070d0
        /*023c*/ 	.word	0x00000008
        /*0240*/ 	.word	0x00000000
        /*0244*/ 	.short	0x010a
        /*0246*/ 	.byte	0x3f
	.zero		1


	//   ....[28]....
        /*0248*/ 	.word	0x00007160
        /*024c*/ 	.word	0x00000009
        /*0250*/ 	.word	0x00000000
        /*0254*/ 	.short	0x010a
        /*0256*/ 	.byte	0x3f
	.zero		1


	//   ....[29]....
        /*0258*/ 	.word	0x000071f0
        /*025c*/ 	.word	0x00000006
        /*0260*/ 	.word	0x00000000
        /*0264*/ 	.short	0x010a
        /*0266*/ 	.byte	0x3f
	.zero		1


	//   ....[30]....
        /*0268*/ 	.word	0x00007280
        /*026c*/ 	.word	0x00000003
        /*0270*/ 	.word	0x00000000
        /*0274*/ 	.short	0x010a
        /*0276*/ 	.byte	0x3f
	.zero		1


	//   ....[31]....
        /*0278*/ 	.word	0x000072e0
        /*027c*/ 	.word	0x00000003
        /*0280*/ 	.word	0x00000000
        /*0284*/ 	.short	0x010a
        /*0286*/ 	.byte	0x3f
	.zero		1


	//   ....[32]....
        /*0288*/ 	.word	0x00007330
        /*028c*/ 	.word	0x00000005
        /*0290*/ 	.word	0x00000000
        /*0294*/ 	.short	0x010a
        /*0296*/ 	.byte	0x3f
	.zero		1


	//   ....[33]....
        /*0298*/ 	.word	0x00007400
        /*029c*/ 	.word	0x00000016
        /*02a0*/ 	.word	0x00000038
        /*02a4*/ 	.short	0x010a
        /*02a6*/ 	.byte	0x3f
	.zero		1


	//   ....[34]....
        /*02a8*/ 	.word	0x000074d0
        /*02ac*/ 	.word	0x00000007
        /*02b0*/ 	.word	0x00000000
        /*02b4*/ 	.short	0x010a
        /*02b6*/ 	.byte	0x3f
	.zero		1


	//   ....[35]....
        /*02b8*/ 	.word	0x00007520
        /*02bc*/ 	.word	0x00000008
        /*02c0*/ 	.word	0x00000000
        /*02c4*/ 	.short	0x010a
        /*02c6*/ 	.byte	0x3f
	.zero		1


	//   ....[36]....
        /*02c8*/ 	.word	0x00007570
        /*02cc*/ 	.word	0x00000009
        /*02d0*/ 	.word	0x00000000
        /*02d4*/ 	.short	0x010a
        /*02d6*/ 	.byte	0x3f
	.zero		1


	//   ....[37]....
        /*02d8*/ 	.word	0x000075c0
        /*02dc*/ 	.word	0x00000008
        /*02e0*/ 	.word	0x00000000
        /*02e4*/ 	.short	0x010a
        /*02e6*/ 	.byte	0x3f
	.zero		1


	//   ....[38]....
        /*02e8*/ 	.word	0x00007610
        /*02ec*/ 	.word	0x00000009
        /*02f0*/ 	.word	0x00000000
        /*02f4*/ 	.short	0x010a
        /*02f6*/ 	.byte	0x3f
	.zero		1


	//   ....[39]....
        /*02f8*/ 	.word	0x00007660
        /*02fc*/ 	.word	0x00000006
        /*0300*/ 	.word	0x00000000
        /*0304*/ 	.short	0x010a
        /*0306*/ 	.byte	0x3f
	.zero		1


	//----- nvinfo : EIATTR_NUM_MBARRIERS
	.align		4
.L_35:
        /*0308*/ 	.byte	0x03, 0x38
        /*030a*/ 	.short	0x0010


	//----- nvinfo : EIATTR_EXIT_INSTR_OFFSETS
	.align		4
        /*030c*/ 	.byte	0x04, 0x1c
        /*030e*/ 	.short	(.L_37 - .L_36)


	//   ....[0]....
.L_36:
        /*0310*/ 	.word	0x00000a30


	//   ....[1]....
        /*0314*/ 	.word	0x00001250


	//   ....[2]....
        /*0318*/ 	.word	0x00005ae0


	//   ....[3]....
        /*031c*/ 	.word	0x00006040


	//   ....[4]....
        /*0320*/ 	.word	0x000072d0


	//----- nvinfo : EIATTR_MAX_THREADS
	.align		4
.L_37:
        /*0324*/ 	.byte	0x04, 0x05
        /*0326*/ 	.short	(.L_39 - .L_38)
.L_38:
        /*0328*/ 	.word	0x00000180
        /*032c*/ 	.word	0x00000001
        /*0330*/ 	.word	0x00000001


	//----- nvinfo : EIATTR_CRS_STACK_SIZE
	.align		4
.L_39:
        /*0334*/ 	.byte	0x04, 0x1e
        /*0336*/ 	.short	(.L_41 - .L_40)
.L_40:
        /*0338*/ 	.word	0x00000000


	//----- nvinfo : EIATTR_CBANK_PARAM_SIZE
	.align		4
.L_41:
        /*033c*/ 	.byte	0x03, 0x19
        /*033e*/ 	.short	0x0470


	//----- nvinfo : EIATTR_PARAM_CBANK
	.align		4
        /*0340*/ 	.byte	0x04, 0x0a
        /*0342*/ 	.short	(.L_43 - .L_42)
	.align		4
.L_42:
        /*0344*/ 	.word	index@(.nv.constant0._ZN7cutlass13device_kernelINS_4gemm6kernel13GemmUniversalIN4cute5tupleIJiiiiEEENS1_10collective13CollectiveMmaINS1_34MainloopSm90TmaGmmaWarpSpecializedILi7ENS5_IJNS4_1CILi2EEENSA_ILi4EEENSA_ILi1EEEEEENS1_35KernelTmaWarpSpecializedCooperativeEEENS5_IJNSA_ILi128EEESH_SH_EEEaNS5_IJlSD_lEEEaSJ_NS4_8TiledMMAINS4_8MMA_AtomIJNS4_4SM904GMMA27MMA_64x128x32_S32S8S8_SS_TNEEEENS4_6LayoutINS5_IJSB_SD_SD_EEENS5_IJSD_NSA_ILi0EEESS_EEEEENS5_IJNS4_10UnderscoreESV_SV_EEEEENS4_23SM90_TMA_LOAD_MULTICASTENS4_14ComposedLayoutINS4_7SwizzleILi3ELi4ELi3EEENS4_18smem_ptr_flag_bitsILi8EEENSQ_INS5_IJNSA_ILi8EEESH_EEENS5_IJSH_SD_EEEEEEEvNS4_8identityESY_S18_vS19_EENS_8epilogue10collective6detail29Sm90TmaWarpSpecializedAdapterINS1C_15DefaultEpilogueIaSJ_SJ_NS1B_6thread17LinearCombinationIaLi1EiiLNS1G_9ScaleType4KindE0ELNS_15FloatRoundStyleE2EaEENS1_15EpilogueDefaultEEEEEvvEEEEvNT_6ParamsE)
        /*0348*/ 	.short	0x0210
        /*034a*/ 	.short	0x0470


	//----- nvinfo : EIATTR_SW_WAR
	.align		4
.L_43:
        /*034c*/ 	.byte	0x04, 0x36
        /*034e*/ 	.short	(.L_45 - .L_44)
.L_44:
        /*0350*/ 	.word	0x00000008
.L_45:


//--------------------- .nv.callgraph             --------------------------
	.section	.nv.callgraph,"",@"SHT_CUDA_CALLGRAPH"
	.align	4
	.sectionentsize	8
	.align		4
        /*0000*/ 	.word	0x00000000
	.align		4
        /*0004*/ 	.word	0xffffffff
	.align		4
        /*0008*/ 	.word	index@(_ZN7cutlass13device_kernelINS_4gemm6kernel13GemmUniversalIN4cute5tupleIJiiiiEEENS1_10collective13CollectiveMmaINS1_34MainloopSm90TmaGmmaWarpSpecializedILi7ENS5_IJNS4_1CILi2EEENSA_ILi4EEENSA_ILi1EEEEEENS1_35KernelTmaWarpSpecializedCooperativeEEENS5_IJNSA_ILi128EEESH_SH_EEEaNS5_IJlSD_lEEEaSJ_NS4_8TiledMMAINS4_8MMA_AtomIJNS4_4SM904GMMA27MMA_64x128x32_S32S8S8_SS_TNEEEENS4_6LayoutINS5_IJSB_SD_SD_EEENS5_IJSD_NSA_ILi0EEESS_EEEEENS5_IJNS4_10UnderscoreESV_SV_EEEEENS4_23SM90_TMA_LOAD_MULTICASTENS4_14ComposedLayoutINS4_7SwizzleILi3ELi4ELi3EEENS4_18smem_ptr_flag_bitsILi8EEENSQ_INS5_IJNSA_ILi8EEESH_EEENS5_IJSH_SD_EEEEEEEvNS4_8identityESY_S18_vS19_EENS_8epilogue10collective6detail29Sm90TmaWarpSpecializedAdapterINS1C_15DefaultEpilogueIaSJ_SJ_NS1B_6thread17LinearCombinationIaLi1EiiLNS1G_9ScaleType4KindE0ELNS_15FloatRoundStyleE2EaEENS1_15EpilogueDefaultEEEEEvvEEEEvNT_6ParamsE)
	.align		4
        /*000c*/ 	.word	index@(__assertfail)
	.align		4
        /*0010*/ 	.word	0x00000000
	.align		4
        /*0014*/ 	.word	0xfffffffe
	.align		4
        /*0018*/ 	.word	0x00000000
	.align		4
        /*001c*/ 	.word	0xfffffffd
	.align		4
        /*0020*/ 	.word	0x00000000
	.align		4
        /*0024*/ 	.word	0xfffffffc


//--------------------- .nv.constant4             --------------------------
	.section	.nv.constant4,"a",@progbits
	.align	8
	.align		8
.nv.constant4:
        /*0000*/ 	.dword	__assertfail
	.align		8
        /*0008*/ 	.dword	__unnamed_1
	.align		8
        /*0010*/ 	.dword	_ZN40_INTERNAL_a498d478_4_k_cu_b53084dd_269784cuda3std3__45__cpo5beginE
	.align		8
        /*0018*/ 	.dword	_ZN40_INTERNAL_a498d478_4_k_cu_b53084dd_269784cuda3std3__45__cpo3endE
	.align		8
        /*0020*/ 	.dword	_ZN40_INTERNAL_a498d478_4_k_cu_b53084dd_269784cuda3std3__45__cpo6cbeginE
	.align		8
        /*0028*/ 	.dword	_ZN40_INTERNAL_a498d478_4_k_cu_b53084dd_269784cuda3std3__45__cpo4cendE
	.align		8
        /*0030*/ 	.dword	_ZN40_INTERNAL_a498d478_4_k_cu_b53084dd_269784cuda3std3__442_GLOBAL__N__a498d478_4_k_cu_b53084dd_269786ignoreE
	.align		8
        /*0038*/ 	.dword	_ZN40_INTERNAL_a498d478_4_k_cu_b53084dd_269784cuda3std3__419piecewise_constructE
	.align		8
        /*0040*/ 	.dword	_ZN40_INTERNAL_a498d478_4_k_cu_b53084dd_269784cuda3std3__48in_placeE
	.align		8
        /*0048*/ 	.dword	_ZN40_INTERNAL_a498d478_4_k_cu_b53084dd_269784cuda3std6ranges3__45__cpo4swapE
	.align		8
        /*0050*/ 	.dword	_ZN40_INTERNAL_a498d478_4_k_cu_b53084dd_269784cuda3std6ranges3__45__cpo9iter_moveE
	.align		8
        /*0058*/ 	.dword	_ZN40_INTERNAL_a498d478_4_k_cu_b53084dd_269784cute7productE
	.align		8
        /*0060*/ 	.dword	_ZN40_INTERNAL_a498d478_4_k_cu_b53084dd_269784cute1_E
	.align		8
        /*0068*/ 	.dword	$str$22
	.align		8
        /*0070*/ 	.dword	$str$23


//--------------------- .text._ZN7cutlass13device_kernelINS_4gemm6kernel13GemmUniversalIN4cute5tupleIJiiiiEEENS1_10collective13CollectiveMmaINS1_34MainloopSm90TmaGmmaWarpSpecializedILi7ENS5_IJNS4_1CILi2EEENSA_ILi4EEENSA_ILi1EEEEEENS1_35KernelTmaWarpSpecializedCooperativeEEENS5_IJNSA_ILi128EEESH_SH_EEEaNS5_IJlSD_lEEEaSJ_NS4_8TiledMMAINS4_8MMA_AtomIJNS4_4SM904GMMA27MMA_64x128x32_S32S8S8_SS_TNEEEENS4_6LayoutINS5_IJSB_SD_SD_EEENS5_IJSD_NSA_ILi0EEESS_EEEEENS5_IJNS4_10UnderscoreESV_SV_EEEEENS4_23SM90_TMA_LOAD_MULTICASTENS4_14ComposedLayoutINS4_7SwizzleILi3ELi4ELi3EEENS4_18smem_ptr_flag_bitsILi8EEENSQ_INS5_IJNSA_ILi8EEESH_EEENS5_IJSH_SD_EEEEEEEvNS4_8identityESY_S18_vS19_EENS_8epilogue10collective6detail29Sm90TmaWarpSpecializedAdapterINS1C_15DefaultEpilogueIaSJ_SJ_NS1B_6thread17LinearCombinationIaLi1EiiLNS1G_9ScaleType4KindE0ELNS_15FloatRoundStyleE2EaEENS1_15EpilogueDefaultEEEEEvvEEEEvNT_6ParamsE --------------------------
	.section	.text._ZN7cutlass13device_kernelINS_4gemm6kernel13GemmUniversalIN4cute5tupleIJiiiiEEENS1_10collective13CollectiveMmaINS1_34MainloopSm90TmaGmmaWarpSpecializedILi7ENS5_IJNS4_1CILi2EEENSA_ILi4EEENSA_ILi1EEEEEENS1_35KernelTmaWarpSpecializedCooperativeEEENS5_IJNSA_ILi128EEESH_SH_EEEaNS5_IJlSD_lEEEaSJ_NS4_8TiledMMAINS4_8MMA_AtomIJNS4_4SM904GMMA27MMA_64x128x32_S32S8S8_SS_TNEEEENS4_6LayoutINS5_IJSB_SD_SD_EEENS5_IJSD_NSA_ILi0EEESS_EEEEENS5_IJNS4_10UnderscoreESV_SV_EEEEENS4_23SM90_TMA_LOAD_MULTICASTENS4_14ComposedLayoutINS4_7SwizzleILi3ELi4ELi3EEENS4_18smem_ptr_flag_bitsILi8EEENSQ_INS5_IJNSA_ILi8EEESH_EEENS5_IJSH_SD_EEEEEEEvNS4_8identityESY_S18_vS19_EENS_8epilogue10collective6detail29Sm90TmaWarpSpecializedAdapterINS1C_15DefaultEpilogueIaSJ_SJ_NS1B_6thread17LinearCombinationIaLi1EiiLNS1G_9ScaleType4KindE0ELNS_15FloatRoundStyleE2EaEENS1_15EpilogueDefaultEEEEEvvEEEEvNT_6ParamsE,"ax",@progbits
	.align	128
.text._ZN7cutlass13device_kernelINS_4gemm6kernel13GemmUniversalIN4cute5tupleIJiiiiEEENS1_10collective13CollectiveMmaINS1_34MainloopSm90TmaGmmaWarpSpecializedILi7ENS5_IJNS4_1CILi2EEENSA_ILi4EEENSA_ILi1EEEEEENS1_35KernelTmaWarpSpecializedCooperativeEEENS5_IJNSA_ILi128EEESH_SH_EEEaNS5_IJlSD_lEEEaSJ_NS4_8TiledMMAINS4_8MMA_AtomIJNS4_4SM904GMMA27MMA_64x128x32_S32S8S8_SS_TNEEEENS4_6LayoutINS5_IJSB_SD_SD_EEENS5_IJSD_NSA_ILi0EEESS_EEEEENS5_IJNS4_10UnderscoreESV_SV_EEEEENS4_23SM90_TMA_LOAD_MULTICASTENS4_14ComposedLayoutINS4_7SwizzleILi3ELi4ELi3EEENS4_18smem_ptr_flag_bitsILi8EEENSQ_INS5_IJNSA_ILi8EEESH_EEENS5_IJSH_SD_EEEEEEEvNS4_8identityESY_S18_vS19_EENS_8epilogue10collective6detail29Sm90TmaWarpSpecializedAdapterINS1C_15DefaultEpilogueIaSJ_SJ_NS1B_6thread17LinearCombinationIaLi1EiiLNS1G_9ScaleType4KindE0ELNS_15FloatRoundStyleE2EaEENS1_15EpilogueDefaultEEEEEvvEEEEvNT_6ParamsE:
        .type           _ZN7cutlass13device_kernelINS_4gemm6kernel13GemmUniversalIN4cute5tupleIJiiiiEEENS1_10collective13CollectiveMmaINS1_34MainloopSm90TmaGmmaWarpSpecializedILi7ENS5_IJNS4_1CILi2EEENSA_ILi4EEENSA_ILi1EEEEEENS1_35KernelTmaWarpSpecializedCooperativeEEENS5_IJNSA_ILi128EEESH_SH_EEEaNS5_IJlSD_lEEEaSJ_NS4_8TiledMMAINS4_8MMA_AtomIJNS4_4SM904GMMA27MMA_64x128x32_S32S8S8_SS_TNEEEENS4_6LayoutINS5_IJSB_SD_SD_EEENS5_IJSD_NSA_ILi0EEESS_EEEEENS5_IJNS4_10UnderscoreESV_SV_EEEEENS4_23SM90_TMA_LOAD_MULTICASTENS4_14ComposedLayoutINS4_7SwizzleILi3ELi4ELi3EEENS4_18smem_ptr_flag_bitsILi8EEENSQ_INS5_IJNSA_ILi8EEESH_EEENS5_IJSH_SD_EEEEEEEvNS4_8identityESY_S18_vS19_EENS_8epilogue10collective6detail29Sm90TmaWarpSpecializedAdapterINS1C_15DefaultEpilogueIaSJ_SJ_NS1B_6thread17LinearCombinationIaLi1EiiLNS1G_9ScaleType4KindE0ELNS_15FloatRoundStyleE2EaEENS1_15EpilogueDefaultEEEEEvvEEEEvNT_6ParamsE,@function
        .size           _ZN7cutlass13device_kernelINS_4gemm6kernel13GemmUniversalIN4cute5tupleIJiiiiEEENS1_10collective13CollectiveMmaINS1_34MainloopSm90TmaGmmaWarpSpecializedILi7ENS5_IJNS4_1CILi2EEENSA_ILi4EEENSA_ILi1EEEEEENS1_35KernelTmaWarpSpecializedCooperativeEEENS5_IJNSA_ILi128EEESH_SH_EEEaNS5_IJlSD_lEEEaSJ_NS4_8TiledMMAINS4_8MMA_AtomIJNS4_4SM904GMMA27MMA_64x128x32_S32S8S8_SS_TNEEEENS4_6LayoutINS5_IJSB_SD_SD_EEENS5_IJSD_NSA_ILi0EEESS_EEEEENS5_IJNS4_10UnderscoreESV_SV_EEEEENS4_23SM90_TMA_LOAD_MULTICASTENS4_14ComposedLayoutINS4_7SwizzleILi3ELi4ELi3EEENS4_18smem_ptr_flag_bitsILi8EEENSQ_INS5_IJNSA_ILi8EEESH_EEENS5_IJSH_SD_EEEEEEEvNS4_8identityESY_S18_vS19_EENS_8epilogue10collective6detail29Sm90TmaWarpSpecializedAdapterINS1C_15DefaultEpilogueIaSJ_SJ_NS1B_6thread17LinearCombinationIaLi1EiiLNS1G_9ScaleType4KindE0ELNS_15FloatRoundStyleE2EaEENS1_15EpilogueDefaultEEEEEvvEEEEvNT_6ParamsE,(.L_x_209 - _ZN7cutlass13device_kernelINS_4gemm6kernel13GemmUniversalIN4cute5tupleIJiiiiEEENS1_10collective13CollectiveMmaINS1_34MainloopSm90TmaGmmaWarpSpecializedILi7ENS5_IJNS4_1CILi2EEENSA_ILi4EEENSA_ILi1EEEEEENS1_35KernelTmaWarpSpecializedCooperativeEEENS5_IJNSA_ILi128EEESH_SH_EEEaNS5_IJlSD_lEEEaSJ_NS4_8TiledMMAINS4_8MMA_AtomIJNS4_4SM904GMMA27MMA_64x128x32_S32S8S8_SS_TNEEEENS4_6LayoutINS5_IJSB_SD_SD_EEENS5_IJSD_NSA_ILi0EEESS_EEEEENS5_IJNS4_10UnderscoreESV_SV_EEEEENS4_23SM90_TMA_LOAD_MULTICASTENS4_14ComposedLayoutINS4_7SwizzleILi3ELi4ELi3EEENS4_18smem_ptr_flag_bitsILi8EEENSQ_INS5_IJNSA_ILi8EEESH_EEENS5_IJSH_SD_EEEEEEEvNS4_8identityESY_S18_vS19_EENS_8epilogue10collective6detail29Sm90TmaWarpSpecializedAdapterINS1C_15DefaultEpilogueIaSJ_SJ_NS1B_6thread17LinearCombinationIaLi1EiiLNS1G_9ScaleType4KindE0ELNS_15FloatRoundStyleE2EaEENS1_15EpilogueDefaultEEEEEvvEEEEvNT_6ParamsE)
        .other          _ZN7cutlass13device_kernelINS_4gemm6kernel13GemmUniversalIN4cute5tupleIJiiiiEEENS1_10collective13CollectiveMmaINS1_34MainloopSm90TmaGmmaWarpSpecializedILi7ENS5_IJNS4_1CILi2EEENSA_ILi4EEENSA_ILi1EEEEEENS1_35KernelTmaWarpSpecializedCooperativeEEENS5_IJNSA_ILi128EEESH_SH_EEEaNS5_IJlSD_lEEEaSJ_NS4_8TiledMMAINS4_8MMA_AtomIJNS4_4SM904GMMA27MMA_64x128x32_S32S8S8_SS_TNEEEENS4_6LayoutINS5_IJSB_SD_SD_EEENS5_IJSD_NSA_ILi0EEESS_EEEEENS5_IJNS4_10UnderscoreESV_SV_EEEEENS4_23SM90_TMA_LOAD_MULTICASTENS4_14ComposedLayoutINS4_7SwizzleILi3ELi4ELi3EEENS4_18smem_ptr_flag_bitsILi8EEENSQ_INS5_IJNSA_ILi8EEESH_EEENS5_IJSH_SD_EEEEEEEvNS4_8identityESY_S18_vS19_EENS_8epilogue10collective6detail29Sm90TmaWarpSpecializedAdapterINS1C_15DefaultEpilogueIaSJ_SJ_NS1B_6thread17LinearCombinationIaLi1EiiLNS1G_9ScaleType4KindE0ELNS_15FloatRoundStyleE2EaEENS1_15EpilogueDefaultEEEEEvvEEEEvNT_6ParamsE,@"STO_CUDA_ENTRY STV_DEFAULT"
_ZN7cutlass13device_kernelINS_4gemm6kernel13GemmUniversalIN4cute5tupleIJiiiiEEENS1_10collective13CollectiveMmaINS1_34MainloopSm90TmaGmmaWarpSpecializedILi7ENS5_IJNS4_1CILi2EEENSA_ILi4EEENSA_ILi1EEEEEENS1_35KernelTmaWarpSpecializedCooperativeEEENS5_IJNSA_ILi128EEESH_SH_EEEaNS5_IJlSD_lEEEaSJ_NS4_8TiledMMAINS4_8MMA_AtomIJNS4_4SM904GMMA27MMA_64x128x32_S32S8S8_SS_TNEEEENS4_6LayoutINS5_IJSB_SD_SD_EEENS5_IJSD_NSA_ILi0EEESS_EEEEENS5_IJNS4_10UnderscoreESV_SV_EEEEENS4_23SM90_TMA_LOAD_MULTICASTENS4_14ComposedLayoutINS4_7SwizzleILi3ELi4ELi3EEENS4_18smem_ptr_flag_bitsILi8EEENSQ_INS5_IJNSA_ILi8EEESH_EEENS5_IJSH_SD_EEEEEEEvNS4_8identityESY_S18_vS19_EENS_8epilogue10collective6detail29Sm90TmaWarpSpecializedAdapterINS1C_15DefaultEpilogueIaSJ_SJ_NS1B_6thread17LinearCombinationIaLi1EiiLNS1G_9ScaleType4KindE0ELNS_15FloatRoundStyleE2EaEENS1_15EpilogueDefaultEEEEEvvEEEEvNT_6ParamsE:
[----:B------:R-:W0:Y:S01]  /*0000*/  LDC R1, c[0x0][0x28] ;  /* 0x00000a00ff017b82 */ /* 0x000e220000000800 */
[----:B------:R-:W1:Y:S01]  /*0010*/  S2R R94, SR_TID.X ;  /* 0x00000000005e7919 */ /* 0x000e620000002100 */
[----:B------:R-:W-:Y:S01]  /*0020*/  ELECT P0, URZ, PT ;  /* 0x00000000003f782f */ /* 0x000fe20003800000 */
[----:B------:R-:W-:Y:S01]  /*0030*/  BSSY B0, `(.L_x_0) ;  /* 0x000000f000007945 */ /* 0x000fe20003800000 */
[--C-:B-1----:R-:W-:Y:S02]  /*0040*/  SHF.R.U32.HI R0, RZ, 0x5, R94.reuse ;  /* 0x00000005ff007819 */ /* 0x102fe4000001165e */
[----:B------:R-:W-:-:S03]  /*0050*/  SHF.R.U32.HI R8, RZ, 0x7, R94 ;  /* 0x00000007ff087819 */ /* 0x000fc6000001165e */
[----:B------:R-:W1:Y:S04]  /*0060*/  SHFL.IDX PT, R3, R0, RZ, 0x1f ;  /* 0x00001fff00037589 */ /* 0x000e6800000e0000 */
[----:B------:R2:W3:Y:S01]  /*0070*/  SHFL.IDX PT, R2, R8, RZ, 0x1f ;  /* 0x00001fff08027589 */ /* 0x0004e200000e0000 */
[----:B-1----:R-:W-:-:S13]  /*0080*/  ISETP.NE.OR P0, PT, R3, RZ, !P0 ;  /* 0x000000ff0300720c */ /* 0x002fda0004705670 */
[----:B0-23--:R-:W-:Y:S05]  /*0090*/  @P0 BRA `(.L_x_1) ;  /* 0x0000000000200947 */ /* 0x00dfea0003800000 */
[----:B------:R-:W-:Y:S02]  /*00a0*/  ULDC.64 UR4, c[0x0][0x198] ;  /* 0x0000660000047ab9 */ /* 0x000fe40000000a00 */
[----:B------:R-:W-:Y:S02]  /*00b0*/  UIADD3 UR6, UP0, UR4, 0xf0, URZ ;  /* 0x000000f004067890 */ /* 0x000fe4000ff1e03f */
[----:B------:R-:W-:Y:S02]  /*00c0*/  UIADD3 UR4, UP1, UR4, 0x1f0, URZ ;  /* 0x000001f004047890 */ /* 0x000fe4000ff3e03f */
[----:B------:R-:W-:Y:S02]  /*00d0*/  UIADD3.X UR7, URZ, UR5, URZ, UP0, !UPT ;  /* 0x000000053f077290 */ /* 0x000fe400087fe43f */
[----:B------:R-:W-:-:S07]  /*00e0*/  UIADD3.X UR5, URZ, UR5, URZ, UP1, !UPT ;  /* 0x000000053f057290 */ /* 0x000fce0008ffe43f */
[----:B------:R0:W-:Y:S02]  /*00f0*/  UTMACCTL.PF [UR6] ;  /* 0x00000000060079b9 */ /* 0x0001e40008040000 */
[----:B------:R0:W-:Y:S02]  /*0100*/  UTMACCTL.PF [UR4] ;  /* 0x00000000040079b9 */ /* 0x0001e40008040000 */
[----:B0-----:R-:W-:Y:S01]  /*0110*/  NOP ;  /* 0x0000000000007918 */ /* 0x001fe20000000000 */
.L_x_1:
[----:B------:R-:W-:Y:S05]  /*0120*/  BSYNC B0 ;  /* 0x0000000000007941 */ /* 0x000fea0003800000 */
.L_x_0:
[----:B------:R-:W0:Y:S02]  /*0130*/  SHFL.IDX PT, R5, R0, RZ, 0x1f ;  /* 0x00001fff00057589 */ /* 0x000e2400000e0000 */
[----:B0-----:R-:W-:-:S13]  /*0140*/  ISETP.NE.AND P0, PT, R5, RZ, PT ;  /* 0x000000ff0500720c */ /* 0x001fda0003f05270 */
[----:B------:R-:W-:Y:S05]  /*0150*/  @P0 BRA `(.L_x_2) ;  /* 0x0000000000700947 */ /* 0x000fea0003800000 */
[----:B------:R-:W0:Y:S01]  /*0160*/  S2UR UR8, SR_CgaCtaId ;  /* 0x00000000000879c3 */ /* 0x000e220000008800 */
[----:B------:R-:W-:Y:S01]  /*0170*/  UMOV UR4, 0x400 ;  /* 0x0000040000047882 */ /* 0x000fe20000000000 */
[----:B------:R-:W-:Y:S01]  /*0180*/  UMOV UR5, 0x1 ;  /* 0x0000000100057882 */ /* 0x000fe20000000000 */
[----:B------:R-:W-:Y:S01]  /*0190*/  UMOV UR6, 0xa ;  /* 0x0000000a00067882 */ /* 0x000fe20000000000 */
[----:B------:R-:W-:Y:S01]  /*01a0*/  ELECT P0, URZ, PT ;  /* 0x00000000003f782f */ /* 0x000fe20003800000 */
[----:B------:R-:W-:-:S04]  /*01b0*/  UIADD3 UR6, -UR6, 0x100000, URZ ;  /* 0x0010000006067890 */ /* 0x000fc8000fffe13f */
[----:B------:R-:W-:Y:S02]  /*01c0*/  USHF.L.U32 UR7, UR6, 0xb, URZ ;  /* 0x0000000b06077899 */ /* 0x000fe4000800063f */
[----:B------:R-:W-:Y:S02]  /*01d0*/  USHF.L.U32 UR6, UR6, 0x1, URZ ;  /* 0x0000000106067899 */ /* 0x000fe4000800063f */
[----:B0-----:R-:W-:Y:S02]  /*01e0*/  ULEA UR8, UR8, UR4, 0x18 ;  /* 0x0000000408087291 */ /* 0x001fe4000f8ec03f */
[----:B------:R-:W-:-:S04]  /*01f0*/  UIADD3 UR4, -UR5, 0x100000, URZ ;  /* 0x0010000005047890 */ /* 0x000fc8000fffe13f */
[----:B------:R-:W-:Y:S02]  /*0200*/  USHF.L.U32 UR5, UR4, 0xb, URZ ;  /* 0x0000000b04057899 */ /* 0x000fe4000800063f */
[----:B------:R-:W-:Y:S01]  /*0210*/  USHF.L.U32 UR4, UR4, 0x1, URZ ;  /* 0x0000000104047899 */ /* 0x000fe2000800063f */
[----:B------:R-:W0:Y:S11]  /*0220*/  FENCE.VIEW.ASYNC.S ;  /* 0x00000000000073c6 */ /* 0x000e360000000000 */
[----:B0-----:R0:W1:Y:S01]  /*0230*/  SYNCS.EXCH.64 URZ, [UR8], UR4 ;  /* 0x00000004083f75b2 */ /* 0x0010620008000100 */
[----:B------:R0:W2:Y:S01]  /*0240*/  SYNCS.EXCH.64 URZ, [UR8+0x38], UR6 ;  /* 0x00003806083f75b2 */ /* 0x0000a20008000100 */
[----:B------:R0:W3:Y:S01]  /*0250*/  SYNCS.EXCH.64 URZ, [UR8+0x8], UR4 ;  /* 0x00000804083f75b2 */ /* 0x0000e20008000100 */
[----:B------:R0:W4:Y:S01]  /*0260*/  SYNCS.EXCH.64 URZ, [UR8+0x40], UR6 ;  /* 0x00004006083f75b2 */ /* 0x0001220008000100 */
[----:B------:R0:W0:Y:S01]  /*0270*/  SYNCS.EXCH.64 URZ, [UR8+0x10], UR4 ;  /* 0x00001004083f75b2 */ /* 0x0000220008000100 */
        /* <DEDUP_REMOVED lines=9> */
[----:B------:R-:W-:Y:S01]  /*0310*/  NOP ;  /* 0x0000000000007918 */ /* 0x000fe20000000000 */
.L_x_2:
[----:B------:R-:W-:Y:S01]  /*0320*/  SHF.R.S32.HI R7, RZ, 0x1f, R94 ;  /* 0x0000001fff077819 */ /* 0x000fe2000001145e */
[----:B------:R-:W5:Y:S01]  /*0330*/  SHFL.IDX PT, R0, R0, RZ, 0x1f ;  /* 0x00001fff00007589 */ /* 0x000f6200000e0000 */
[----:B0-----:R-:W0:Y:S01]  /*0340*/  S2UR UR8, SR_CTAID.X ;  /* 0x00000000000879c3 */ /* 0x001e220000002500 */
[----:B------:R-:W-:Y:S02]  /*0350*/  ELECT P0, URZ, PT ;  /* 0x00000000003f782f */ /* 0x000fe40003800000 */
[----:B------:R-:W-:Y:S01]  /*0360*/  LEA.HI R7, R7, R94, RZ, 0x7 ;  /* 0x0000005e07077211 */ /* 0x000fe200078f38ff */
[----:B------:R-:W1:Y:S01]  /*0370*/  S2R R4, SR_CTAID.Y ;  /* 0x0000000000047919 */ /* 0x000e620000002600 */
[----:B------:R-:W-:Y:S01]  /*0380*/  ULDC UR4, c[0x0][0x150] ;  /* 0x0000540000047ab9 */ /* 0x000fe20000000800 */
[----:B------:R-:W-:Y:S01]  /*0390*/  NOP ;  /* 0x0000000000007918 */ /* 0x000fe20000000000 */
[----:B------:R-:W-:Y:S01]  /*03a0*/  LOP3.LUT R7, R7, 0xffffff80, RZ, 0xc0, !PT ;  /* 0xffffff8007077812 */ /* 0x000fe200078ec0ff */
[----:B------:R-:W-:Y:S01]  /*03b0*/  NOP ;  /* 0x0000000000007918 */ /* 0x000fe20000000000 */
[----:B------:R-:W2:Y:S01]  /*03c0*/  LDC R11, c[0x0][0x144] ;  /* 0x00005100ff0b7b82 */ /* 0x000ea20000000800 */
[----:B------:R-:W-:Y:S01]  /*03d0*/  IMAD.MOV.U32 R22, RZ, RZ, 0x1 ;  /* 0x00000001ff167424 */ /* 0x000fe200078e00ff */
[----:B------:R-:W-:Y:S01]  /*03e0*/  ISETP.NE.AND P3, PT, R2, RZ, PT ;  /* 0x000000ff0200720c */ /* 0x000fe20003f65270 */
[----:B------:R-:W-:-:S05]  /*03f0*/  IMAD.IADD R9, R94, 0x1, -R7 ;  /* 0x000000015e097824 */ /* 0x000fca00078e0a07 */
[----:B------:R-:W-:Y:S01]  /*0400*/  SHF.R.S32.HI R6, RZ, 0x1f, R9 ;  /* 0x0000001fff067819 */ /* 0x000fe20000011409 */
[----:B------:R-:W3:Y:S03]  /*0410*/  LDC R13, c[0x0][0x140] ;  /* 0x00005000ff0d7b82 */ /* 0x000ee60000000800 */
[----:B------:R-:W-:Y:S02]  /*0420*/  LEA.HI R6, R6, R9, RZ, 0x3 ;  /* 0x0000000906067211 */ /* 0x000fe400078f18ff */
[----:B-----5:R-:W-:Y:S02]  /*0430*/  ISETP.NE.OR P0, PT, R0, RZ, !P0 ;  /* 0x000000ff0000720c */ /* 0x020fe40004705670 */
[--C-:B------:R-:W-:Y:S02]  /*0440*/  SHF.R.S32.HI R0, RZ, 0x3, R6.reuse ;  /* 0x00000003ff007819 */ /* 0x100fe40000011406 */
[----:B------:R-:W-:-:S02]  /*0450*/  SHF.R.S32.HI R7, RZ, 0x1f, R6 ;  /* 0x0000001fff077819 */ /* 0x000fc40000011406 */
[----:B0-----:R-:W-:Y:S02]  /*0460*/  I2FP.F32.U32 R10, UR8 ;  /* 0x00000008000a7c45 */ /* 0x001fe40008201000 */
[----:B------:R-:W-:Y:S02]  /*0470*/  SHF.R.S32.HI R6, RZ, 0x1f, R5 ;  /* 0x0000001fff067819 */ /* 0x000fe40000011405 */
[----:B------:R-:W-:Y:S01]  /*0480*/  LEA.HI R7, R7, R0, RZ, 0x2 ;  /* 0x0000000007077211 */ /* 0x000fe200078f10ff */
[----:B------:R-:W-:Y:S01]  /*0490*/  FMUL R10, R10, UR4 ;  /* 0x000000040a0a7c20 */ /* 0x000fe20008400000 */
[----:B------:R-:W-:Y:S01]  /*04a0*/  LEA.HI R6, R6, R5, RZ, 0x2 ;  /* 0x0000000506067211 */ /* 0x000fe200078f10ff */
[----:B------:R-:W-:Y:S01]  /*04b0*/  VOTEU.ALL UP0, P0 ;  /* 0x00000000003f7886 */ /* 0x000fe20000000000 */
[----:B------:R-:W-:Y:S01]  /*04c0*/  LOP3.LUT R7, R7, 0xfffffffc, RZ, 0xc0, !PT ;  /* 0xfffffffc07077812 */ /* 0x000fe200078ec0ff */
[----:B------:R-:W-:Y:S01]  /*04d0*/  ULDC UR4, c[0x0][0x154] ;  /* 0x0000550000047ab9 */ /* 0x000fe20000000800 */
[----:B------:R-:W-:Y:S01]  /*04e0*/  LOP3.LUT R6, R6, 0x3ffffffc, RZ, 0xc0, !PT ;  /* 0x3ffffffc06067812 */ /* 0x000fe200078ec0ff */
[----:B------:R-:W0:Y:S01]  /*04f0*/  F2I.U32.TRUNC.NTZ R10, R10 ;  /* 0x0000000a000a7305 */ /* 0x000e22000020f000 */
[----:B-1----:R-:W-:Y:S01]  /*0500*/  I2FP.F32.U32 R12, R4 ;  /* 0x00000004000c7245 */ /* 0x002fe20000201000 */
[----:B------:R-:W-:Y:S01]  /*0510*/  IMAD.IADD R7, R0, 0x1, -R7 ;  /* 0x0000000100077824 */ /* 0x000fe200078e0a07 */
[----:B------:R-:W1:Y:S01]  /*0520*/  @!UP0 S2UR UR7, SR_CgaCtaId ;  /* 0x00000000000789c3 */ /* 0x000e620000008800 */
[----:B------:R-:W-:Y:S01]  /*0530*/  IMAD.IADD R6, R5, 0x1, -R6 ;  /* 0x0000000105067824 */ /* 0x000fe200078e0a06 */
[----:B------:R-:W-:Y:S01]  /*0540*/  SHF.R.S32.HI R0, RZ, 0x1f, R3 ;  /* 0x0000001fff007819 */ /* 0x000fe20000011403 */
[----:B------:R-:W-:Y:S01]  /*0550*/  FMUL R12, R12, UR4 ;  /* 0x000000040c0c7c20 */ /* 0x000fe20008400000 */
[----:B------:R-:W-:Y:S01]  /*0560*/  UMOV UR4, 0x20 ;  /* 0x0000002000047882 */ /* 0x000fe20000000000 */
[----:B------:R-:W-:Y:S01]  /*0570*/  IMAD R19, R6, 0x4, R7 ;  /* 0x0000000406137824 */ /* 0x000fe200078e0207 */
[----:B------:R-:W-:Y:S01]  /*0580*/  LEA.HI R0, R0, R3, RZ, 0x2 ;  /* 0x0000000300007211 */ /* 0x000fe200078f10ff */
[----:B------:R-:W-:Y:S01]  /*0590*/  @!UP0 UMOV UR6, 0x400 ;  /* 0x0000040000068882 */ /* 0x000fe20000000000 */
[----:B------:R-:W5:Y:S01]  /*05a0*/  LDC R7, c[0x0][0x148] ;  /* 0x00005200ff077b82 */ /* 0x000f620000000800 */
[----:B------:R-:W4:Y:S01]  /*05b0*/  F2I.U32.TRUNC.NTZ R12, R12 ;  /* 0x0000000c000c7305 */ /* 0x000f22000020f000 */
[----:B------:R-:W-:Y:S01]  /*05c0*/  LEA.HI R6, R19, R19, RZ, 0x1 ;  /* 0x0000001313067211 */ /* 0x000fe200078f08ff */
[----:B------:R-:W-:-:S04]  /*05d0*/  @!UP0 UIADD3 UR4, -UR4, 0x100000, URZ ;  /* 0x0010000004048890 */ /* 0x000fc8000fffe13f */
[----:B------:R-:W-:Y:S02]  /*05e0*/  @!UP0 USHF.L.U32 UR5, UR4, 0xb, URZ ;  /* 0x0000000b04058899 */ /* 0x000fe4000800063f */
[----:B------:R-:W-:Y:S01]  /*05f0*/  @!UP0 USHF.L.U32 UR4, UR4, 0x1, URZ ;  /* 0x0000000104048899 */ /* 0x000fe2000800063f */
[----:B0-----:R-:W-:Y:S01]  /*0600*/  IMAD.MOV R14, RZ, RZ, -R10 ;  /* 0x000000ffff0e7224 */ /* 0x001fe200078e0a0a */
[----:B------:R-:W-:Y:S01]  /*0610*/  LOP3.LUT R0, R0, 0xfffffffc, RZ, 0xc0, !PT ;  /* 0xfffffffc00007812 */ /* 0x000fe200078ec0ff */
[----:B------:R-:W-:Y:S01]  /*0620*/  VOTEU.ALL UP1, P0 ;  /* 0x00000000003f7886 */ /* 0x000fe20000020000 */
[----:B------:R-:W-:Y:S01]  /*0630*/  LOP3.LUT R10, R6, 0xfffffffe, RZ, 0xc0, !PT ;  /* 0xfffffffe060a7812 */ /* 0x000fe200078ec0ff */
[----:B--2---:R-:W-:Y:S01]  /*0640*/  IMAD R6, R11, R14, UR8 ;  /* 0x000000080b067e24 */ /* 0x004fe2000f8e020e */
[----:B---3--:R-:W-:Y:S01]  /*0650*/  ISETP.EQ.U32.AND P2, PT, R13, 0x1, PT ;  /* 0x000000010d00780c */ /* 0x008fe20003f42070 */
[----:B------:R-:W-:Y:S02]  /*0660*/  IMAD.IADD R3, R3, 0x1, -R0 ;  /* 0x0000000103037824 */ /* 0x000fe400078e0a00 */
[----:B------:R-:W-:-:S02]  /*0670*/  IMAD.IADD R11, R19, 0x1, -R10 ;  /* 0x00000001130b7824 */ /* 0x000fc400078e0a0a */
[----:B------:R-:W-:Y:S01]  /*0680*/  IMAD.SHL.U32 R10, R19, 0x4, RZ ;  /* 0x00000004130a7824 */ /* 0x000fe200078e00ff */
[----:B------:R-:W-:Y:S01]  /*0690*/  ISETP.NE.AND P1, PT, R3, 0x3, PT ;  /* 0x000000030300780c */ /* 0x000fe20003f25270 */
[----:B----4-:R-:W-:Y:S01]  /*06a0*/  IMAD.MOV R21, RZ, RZ, -R12 ;  /* 0x000000ffff157224 */ /* 0x010fe200078e0a0c */
[----:B------:R-:W-:Y:S01]  /*06b0*/  ISETP.NE.AND P4, PT, R11, R6, PT ;  /* 0x000000060b00720c */ /* 0x000fe20003f85270 */
[----:B-1----:R-:W-:Y:S01]  /*06c0*/  @!UP0 ULEA UR6, UR7, UR6, 0x18 ;  /* 0x0000000607068291 */ /* 0x002fe2000f8ec03f */
[----:B------:R-:W-:Y:S01]  /*06d0*/  LOP3.LUT R19, R19, 0xc, R10, 0x78, !PT ;  /* 0x0000000c13137812 */ /* 0x000fe200078e780a */
[----:B------:R-:W-:Y:S01]  /*06e0*/  VOTEU.ALL UP0, P0 ;  /* 0x00000000003f7886 */ /* 0x000fe20000000000 */
[----:B------:R-:W-:Y:S01]  /*06f0*/  LOP3.LUT P0, RZ, R9, 0x7, RZ, 0xc0, !PT ;  /* 0x0000000709ff7812 */ /* 0x000fe2000780c0ff */
[----:B------:R-:W-:Y:S01]  /*0700*/  VIADD R12, R2, 0xffffffff ;  /* 0xffffffff020c7836 */ /* 0x000fe20000000000 */
[----:B------:R-:W-:Y:S01]  /*0710*/  ISETP.EQ.OR P1, PT, R3, RZ, !P1 ;  /* 0x000000ff0300720c */ /* 0x000fe20004f22670 */
[----:B-----5:R-:W-:Y:S01]  /*0720*/  IMAD R11, R7, R21, R4 ;  /* 0x00000015070b7224 */ /* 0x020fe200078e0204 */
[----:B------:R-:W-:-:S02]  /*0730*/  ISETP.LT.U32.AND P0, PT, R19, 0x8, !P0 ;  /* 0x000000081300780c */ /* 0x000fc40004701070 */
[----:B------:R-:W-:Y:S02]  /*0740*/  ISETP.EQ.AND P1, PT, R2, RZ, P1 ;  /* 0x000000ff0200720c */ /* 0x000fe40000f22270 */
[----:B------:R-:W-:Y:S01]  /*0750*/  ISETP.GE.U32.AND P6, PT, R12, 0x2, PT ;  /* 0x000000020c00780c */ /* 0x000fe20003fc6070 */
[----:B------:R-:W0:Y:S02]  /*0760*/  FENCE.VIEW.ASYNC.S ;  /* 0x00000000000073c6 */ /* 0x000e240000000000 */
[----:B0-----:R0:W1:Y:S01]  /*0770*/  @!UP0 SYNCS.EXCH.64 URZ, [UR6+0x80], UR4 ;  /* 0x00008004063f85b2 */ /* 0x0010620008000100 */
[----:B------:R-:W-:Y:S02]  /*0780*/  @P4 LEA.HI R0, R19, R19, RZ, 0x1 ;  /* 0x0000001313004211 */ /* 0x000fe400078f08ff */
[----:B------:R-:W-:Y:S02]  /*0790*/  SEL R9, RZ, 0x1, !P0 ;  /* 0x00000001ff097807 */ /* 0x000fe40004000000 */
[----:B------:R-:W-:-:S02]  /*07a0*/  @P4 SHF.R.S32.HI R0, RZ, 0x1, R0 ;  /* 0x00000001ff004819 */ /* 0x000fc40000011400 */
[----:B------:R-:W-:Y:S02]  /*07b0*/  SEL R18, RZ, 0x1, !P1 ;  /* 0x00000001ff127807 */ /* 0x000fe40004800000 */
[----:B------:R-:W-:Y:S02]  /*07c0*/  @P4 ISETP.NE.AND P5, PT, R0, R11, PT ;  /* 0x0000000b0000420c */ /* 0x000fe40003fa5270 */
[----:B------:R-:W-:Y:S02]  /*07d0*/  LOP3.LUT R0, R94, 0x7f, RZ, 0xc0, !PT ;  /* 0x0000007f5e007812 */ /* 0x000fe400078ec0ff */
[----:B------:R-:W-:Y:S02]  /*07e0*/  @P4 SEL R22, RZ, 0x1, P5 ;  /* 0x00000001ff164807 */ /* 0x000fe40002800000 */
[----:B------:R-:W-:Y:S01]  /*07f0*/  SEL R18, R18, 0x2, P6 ;  /* 0x0000000212127807 */ /* 0x000fe20003000000 */
[----:B------:R0:W2:Y:S01]  /*0800*/  @!UP1 SYNCS.EXCH.64 URZ, [UR6+0x88], UR4 ;  /* 0x00008804063f95b2 */ /* 0x0000a20008000100 */
[----:B------:R-:W-:Y:S01]  /*0810*/  LOP3.LUT R22, R22, R9, RZ, 0xc0, !PT ;  /* 0x0000000916167212 */ /* 0x000fe200078ec0ff */
[----:B------:R-:W-:Y:S01]  /*0820*/  NOP ;  /* 0x0000000000007918 */ /* 0x000fe20000000000 */
[----:B------:R-:W-:Y:S05]  /*0830*/  @!P2 BRA `(.L_x_3) ;  /* 0x000000000008a947 */ /* 0x000fea0003800000 */
[----:B-12---:R-:W-:Y:S01]  /*0840*/  UCGABAR_ARV ;  /* 0x00000000000079c7 */ /* 0x006fe20008000000 */
[----:B------:R-:W-:Y:S05]  /*0850*/  BRA `(.L_x_4) ;  /* 0x0000000000047947 */ /* 0x000fea0003800000 */
.L_x_3:
[----:B-12---:R-:W-:Y:S01]  /*0860*/  NOP ;  /* 0x0000000000007918 */ /* 0x006fe20000000000 */
.L_x_4:
[----:B------:R-:W1:Y:S01]  /*0870*/  LDC R2, c[0x0][0x65c] ;  /* 0x00019700ff027b82 */ /* 0x000e620000000800 */
[----:B------:R-:W-:Y:S02]  /*0880*/  IMAD.U32 R10, RZ, RZ, UR8 ;  /* 0x00000008ff0a7e24 */ /* 0x000fe4000f8e00ff */
[----:B------:R-:W-:Y:S01]  /*0890*/  IMAD.MOV.U32 R11, RZ, RZ, RZ ;  /* 0x000000ffff0b7224 */ /* 0x000fe200078e00ff */
[----:B-1----:R-:W-:-:S04]  /*08a0*/  ISETP.NE.AND P1, PT, R2, 0x1, PT ;  /* 0x000000010200780c */ /* 0x002fc80003f25270 */
[----:B------:R-:W-:-:S09]  /*08b0*/  P2R R5, PR, RZ, 0x2 ;  /* 0x00000002ff057803 */ /* 0x000fd20000000000 */
[----:B------:R-:W1:Y:S01]  /*08c0*/  @P1 LDC R17, c[0x0][0x10] ;  /* 0x00000400ff111b82 */ /* 0x000e620000000800 */
[----:B------:R-:W-:Y:S02]  /*08d0*/  @P1 IMAD.MOV.U32 R5, RZ, RZ, RZ ;  /* 0x000000ffff051224 */ /* 0x000fe400078e00ff */
[----:B------:R-:W-:-:S05]  /*08e0*/  @P1 IMAD.MOV.U32 R13, RZ, RZ, RZ ;  /* 0x000000ffff0d1224 */ /* 0x000fca00078e00ff */
[----:B------:R-:W2:Y:S01]  /*08f0*/  @!P1 LDC R9, c[0x0][0xc] ;  /* 0x00000300ff099b82 */ /* 0x000ea20000000800 */
[----:B0-----:R-:W-:Y:S01]  /*0900*/  ULDC UR4, c[0x0][0xc] ;  /* 0x0000030000047ab9 */ /* 0x001fe20000000800 */
[----:B------:R-:W-:Y:S01]  /*0910*/  ULDC UR5, c[0x0][0x10] ;  /* 0x0000040000057ab9 */ /* 0x000fe20000000800 */
[----:B------:R-:W-:Y:S01]  /*0920*/  ULDC UR6, c[0x0][0x14] ;  /* 0x0000050000067ab9 */ /* 0x000fe20000000800 */
[----:B------:R-:W-:-:S04]  /*0930*/  UIMAD.WIDE.U32 UR4, UR4, UR5, URZ ;  /* 0x00000005040472a5 */ /* 0x000fc8000f8e003f */
[----:B------:R-:W-:Y:S02]  /*0940*/  UIMAD.WIDE.U32 UR36, UR4, UR6, URZ ;  /* 0x00000006042472a5 */ /* 0x000fe4000f8e003f */
[----:B------:R-:W-:-:S04]  /*0950*/  UIMAD UR42, UR5, UR6, URZ ;  /* 0x00000006052a72a4 */ /* 0x000fc8000f8e023f */
[----:B------:R-:W-:Y:S01]  /*0960*/  UIADD3 UR42, UR37, UR42, URZ ;  /* 0x0000002a252a7290 */ /* 0x000fe2000fffe03f */
[----:B-1----:R-:W-:-:S04]  /*0970*/  @P1 IMAD.WIDE.U32 R16, R17, UR8, R4 ;  /* 0x0000000811101c25 */ /* 0x002fc8000f8e0004 */
[----:B------:R-:W-:Y:S02]  /*0980*/  @P1 IMAD.IADD R17, R17, 0x1, R13 ;  /* 0x0000000111111824 */ /* 0x000fe400078e020d */
[----:B--2---:R-:W-:-:S04]  /*0990*/  @!P1 IMAD.WIDE.U32 R10, R4, R9, R10 ;  /* 0x00000009040a9225 */ /* 0x004fc800078e000a */
[----:B------:R-:W-:Y:S02]  /*09a0*/  @!P1 IMAD.MOV.U32 R16, RZ, RZ, R10 ;  /* 0x000000ffff109224 */ /* 0x000fe400078e000a */
[----:B------:R-:W-:Y:S01]  /*09b0*/  @!P1 IMAD.MOV.U32 R17, RZ, RZ, R11 ;  /* 0x000000ffff119224 */ /* 0x000fe200078e000b */
[----:B------:R-:W-:Y:S06]  /*09c0*/  @!P2 BRA `(.L_x_5) ;  /* 0x00000000000ca947 */ /* 0x000fec0003800000 */
[----:B------:R-:W-:Y:S01]  /*09d0*/  UCGABAR_WAIT ;  /* 0x0000000000007dc7 */ /* 0x000fe20008000000 */
[----:B------:R-:W-:Y:S01]  /*09e0*/  CCTL.IVALL ;  /* 0x00000000ff00798f */ /* 0x000fe20002000000 */
[----:B------:R-:W-:Y:S05]  /*09f0*/  BRA `(.L_x_6) ;  /* 0x0000000000047947 */ /* 0x000fea0003800000 */
.L_x_5:
[----:B------:R-:W-:Y:S06]  /*0a00*/  BAR.SYNC.DEFER_BLOCKING 0x0 ;  /* 0x0000000000007b1d */ /* 0x000fec0000010000 */
.L_x_6:
[----:B------:R-:W-:Y:S05]  /*0a10*/  @!P3 BRA `(.L_x_7) ;  /* 0x000000500034b947 */ /* 0x000fea0003800000 */
[----:B------:R-:W-:-:S13]  /*0a20*/  ISETP.GT.U32.AND P0, PT, R12, 0x1, PT ;  /* 0x000000010c00780c */ /* 0x000fda0003f04070 */
[----:B------:R-:W-:Y:S05]  /*0a30*/  @P0 EXIT ;  /* 0x000000000000094d */ /* 0x000fea0003800000 */
[----:B------:R-:W-:Y:S01]  /*0a40*/  ULDC.64 UR4, c[0x0][0x650] ;  /* 0x0001940000047ab9 */ /* 0x000fe20000000a00 */
[----:B------:R-:W-:Y:S01]  /*0a50*/  PRMT R3, RZ, 0x7610, R3 ;  /* 0x00007610ff037816 */ /* 0x000fe20000000003 */
[----:B------:R-:W-:Y:S01]  /*0a60*/  IMAD.MOV.U32 R101, RZ, RZ, -0x1 ;  /* 0xffffffffff657424 */ /* 0x000fe200078e00ff */
[----:B------:R-:W-:Y:S01]  /*0a70*/  ISETP.GE.U32.AND P0, PT, R16, UR4, PT ;  /* 0x0000000410007c0c */ /* 0x000fe2000bf06070 */
[----:B------:R-:W-:Y:S02]  /*0a80*/  IMAD.MOV.U32 R100, RZ, RZ, -0x1 ;  /* 0xffffffffff647424 */ /* 0x000fe400078e00ff */
[----:B------:R-:W-:Y:S01]  /*0a90*/  IMAD.MOV.U32 R23, RZ, RZ, -0x1 ;  /* 0xffffffffff177424 */ /* 0x000fe200078e00ff */
[----:B------:R-:W-:-:S13]  /*0aa0*/  ISETP.GE.U32.AND.EX P0, PT, R17, UR5, PT, P0 ;  /* 0x0000000511007c0c */ /* 0x000fda000bf06100 */
[----:B------:R-:W-:Y:S05]  /*0ab0*/  @P0 BRA `(.L_x_8) ;  /* 0x00000004002c0947 */ /* 0x000fea0003800000 */
[----:B------:R-:W0:Y:S01]  /*0ac0*/  LDC.64 R24, c[0x0][0x628] ;  /* 0x00018a00ff187b82 */ /* 0x000e220000000a00 */
[----:B------:R-:W-:Y:S02]  /*0ad0*/  IMAD.MOV.U32 R10, RZ, RZ, R16 ;  /* 0x000000ffff0a7224 */ /* 0x000fe400078e0010 */
[----:B------:R-:W-:-:S05]  /*0ae0*/  IMAD.MOV.U32 R11, RZ, RZ, R17 ;  /* 0x000000ffff0b7224 */ /* 0x000fca00078e0011 */
[----:B------:R-:W1:Y:S08]  /*0af0*/  LDC R20, c[0x0][0x630] ;  /* 0x00018c00ff147b82 */ /* 0x000e700000000800 */
[----:B------:R-:W2:Y:S01]  /*0b00*/  LDC.64 R26, c[0x0][0x620] ;  /* 0x00018800ff1a7b82 */ /* 0x000ea20000000a00 */
[----:B0-----:R-:W-:-:S04]  /*0b10*/  ISETP.NE.U32.AND P0, PT, R24, RZ, PT ;  /* 0x000000ff1800720c */ /* 0x001fc80003f05070 */
[----:B------:R-:W-:-:S13]  /*0b20*/  ISETP.NE.AND.EX P0, PT, R25, RZ, PT, P0 ;  /* 0x000000ff1900720c */ /* 0x000fda0003f05300 */
[----:B-12---:R-:W-:Y:S05]  /*0b30*/  @!P0 BRA `(.L_x_9) ;  /* 0x0000000000288947 */ /* 0x006fea0003800000 */
[----:B------:R-:W0:Y:S02]  /*0b40*/  LDC R3, c[0x0][0x634] ;  /* 0x00018d00ff037b82 */ /* 0x000e240000000800 */
[----:B0-----:R-:W-:-:S05]  /*0b50*/  IADD3 R3, P0, R16, R3, RZ ;  /* 0x0000000310037210 */ /* 0x001fca0007f1e0ff */
[----:B------:R-:W-:-:S04]  /*0b60*/  IMAD.X R9, RZ, RZ, R17, P0 ;  /* 0x000000ffff097224 */ /* 0x000fc800000e0611 */
[----:B------:R-:W-:-:S04]  /*0b70*/  IMAD.WIDE.U32 R10, R9, R24, RZ ;  /* 0x00000018090a7225 */ /* 0x000fc800078e00ff */
[----:B------:R-:W-:-:S04]  /*0b80*/  IMAD.WIDE.U32 R12, P0, R3, R25, R10 ;  /* 0x00000019030c7225 */ /* 0x000fc8000780000a */
[----:B------:R-:W-:-:S04]  /*0b90*/  IMAD.WIDE.U32 R10, R3, R24, RZ ;  /* 0x00000018030a7225 */ /* 0x000fc800078e00ff */
[----:B------:R-:W-:Y:S01]  /*0ba0*/  IMAD.X R15, RZ, RZ, RZ, P0 ;  /* 0x000000ffff0f7224 */ /* 0x000fe200000e06ff */
[----:B------:R-:W-:Y:S01]  /*0bb0*/  IADD3 RZ, P0, R11, R12, RZ ;  /* 0x0000000c0bff7210 */ /* 0x000fe20007f1e0ff */
[----:B------:R-:W-:-:S04]  /*0bc0*/  IMAD.MOV.U32 R14, RZ, RZ, R13 ;  /* 0x000000ffff0e7224 */ /* 0x000fc800078e000d */
[----:B------:R-:W-:-:S08]  /*0bd0*/  IMAD.WIDE.U32.X R10, R9, R25, R14, P0 ;  /* 0x00000019090a7225 */ /* 0x000fd000000e040e */
.L_x_9:
[----:B------:R-:W0:Y:S01]  /*0be0*/  LDC.64 R30, c[0x0][0x640] ;  /* 0x00019000ff1e7b82 */ /* 0x000e220000000a00 */
[-CC-:B------:R-:W-:Y:S02]  /*0bf0*/  SHF.R.U64 R25, R10, R20.reuse, R11.reuse ;  /* 0x000000140a197219 */ /* 0x180fe4000000120b */
[----:B------:R-:W-:Y:S02]  /*0c00*/  SHF.R.U32.HI R3, RZ, R20, R11 ;  /* 0x00000014ff037219 */ /* 0x000fe4000001160b */
[----:B------:R-:W-:-:S03]  /*0c10*/  IADD3 R5, P0, RZ, -R25, RZ ;  /* 0x80000019ff057210 */ /* 0x000fc60007f1e0ff */
[----:B------:R-:W1:Y:S02]  /*0c20*/  LDC R24, c[0x0][0x618] ;  /* 0x00018600ff187b82 */ /* 0x000e640000000800 */
[----:B------:R-:W-:Y:S02]  /*0c30*/  IMAD.X R3, RZ, RZ, ~R3, P0 ;  /* 0x000000ffff037224 */ /* 0x000fe400000e0e03 */
[----:B------:R-:W-:-:S04]  /*0c40*/  IMAD.WIDE.U32 R10, R5, R26, R16 ;  /* 0x0000001a050a7225 */ /* 0x000fc800078e0010 */
[----:B------:R-:W2:Y:S01]  /*0c50*/  LDC R20, c[0x0][0x608] ;  /* 0x00018200ff147b82 */ /* 0x000ea20000000800 */
[----:B------:R-:W-:Y:S02]  /*0c60*/  IMAD R12, R3, R26, RZ ;  /* 0x0000001a030c7224 */ /* 0x000fe400078e02ff */
[----:B------:R-:W-:Y:S02]  /*0c70*/  IMAD.MOV.U32 R3, RZ, RZ, -0x1 ;  /* 0xffffffffff037424 */ /* 0x000fe400078e00ff */
[----:B------:R-:W-:Y:S02]  /*0c80*/  IMAD R5, R5, R27, R12 ;  /* 0x0000001b05057224 */ /* 0x000fe400078e020c */
[----:B------:R-:W-:Y:S01]  /*0c90*/  IMAD R27, R7, R21, R4 ;  /* 0x00000015071b7224 */ /* 0x000fe200078e0204 */
[----:B------:R-:W3:Y:S01]  /*0ca0*/  LDC R28, c[0x0][0x658] ;  /* 0x00019600ff1c7b82 */ /* 0x000ee20000000800 */
[----:B------:R-:W-:Y:S01]  /*0cb0*/  IMAD.IADD R5, R11, 0x1, R5 ;  /* 0x000000010b057824 */ /* 0x000fe200078e0205 */
[----:B0-----:R-:W-:Y:S01]  /*0cc0*/  ISETP.NE.U32.AND P0, PT, R30, RZ, PT ;  /* 0x000000ff1e00720c */ /* 0x001fe20003f05070 */
[----:B------:R-:W-:-:S03]  /*0cd0*/  IMAD.MOV.U32 R21, RZ, RZ, 0x1 ;  /* 0x00000001ff157424 */ /* 0x000fc600078e00ff */
[----:B------:R-:W-:Y:S02]  /*0ce0*/  ISETP.NE.AND.EX P0, PT, R31, RZ, PT, P0 ;  /* 0x000000ff1f00720c */ /* 0x000fe40003f05300 */
[----:B------:R-:W0:Y:S01]  /*0cf0*/  LDC R26, c[0x0][0x600] ;  /* 0x00018000ff1a7b82 */ /* 0x000e220000000800 */
[-CC-:B-1----:R-:W-:Y:S02]  /*0d00*/  SHF.R.U64 R14, R10, R24.reuse, R5.reuse ;  /* 0x000000180a0e7219 */ /* 0x182fe40000001205 */
[----:B------:R-:W-:-:S05]  /*0d10*/  SHF.R.U32.HI R5, RZ, R24, R5 ;  /* 0x00000018ff057219 */ /* 0x000fca0000011605 */
[----:B------:R-:W1:Y:S01]  /*0d20*/  LDC R15, c[0x0][0x648] ;  /* 0x00019200ff0f7b82 */ /* 0x000e620000000800 */
[-CC-:B--2---:R-:W-:Y:S02]  /*0d30*/  SHF.R.U64 R24, R14, R20.reuse, R5.reuse ;  /* 0x000000140e187219 */ /* 0x184fe40000001205 */
[----:B------:R-:W-:-:S05]  /*0d40*/  SHF.R.U32.HI R5, RZ, R20, R5 ;  /* 0x00000014ff057219 */ /* 0x000fca0000011605 */
[----:B------:R-:W2:Y:S01]  /*0d50*/  LDC R32, c[0x0][0x638] ;  /* 0x00018e00ff207b82 */ /* 0x000ea20000000800 */
[-CC-:B---3--:R-:W-:Y:S02]  /*0d60*/  SHF.R.U64 R20, R24, R28.reuse, R5.reuse ;  /* 0x0000001c18147219 */ /* 0x188fe40000001205 */
[-C--:B------:R-:W-:Y:S02]  /*0d70*/  SHF.L.U32 R3, R3, R28.reuse, RZ ;  /* 0x0000001c03037219 */ /* 0x080fe400000006ff */
[----:B------:R-:W-:Y:S01]  /*0d80*/  SHF.R.U32.HI R5, RZ, R28, R5 ;  /* 0x0000001cff057219 */ /* 0x000fe20000011605 */
[----:B------:R-:W-:Y:S01]  /*0d90*/  IMAD.MOV.U32 R4, RZ, RZ, R20 ;  /* 0x000000ffff047224 */ /* 0x000fe200078e0014 */
[----:B------:R-:W-:Y:S01]  /*0da0*/  LOP3.LUT R7, RZ, R3, RZ, 0x33, !PT ;  /* 0x00000003ff077212 */ /* 0x000fe200078e33ff */
[----:B------:R-:W3:Y:S01]  /*0db0*/  LDC R23, c[0x0][0x610] ;  /* 0x00018400ff177b82 */ /* 0x000ee20000000800 */
[----:B------:R-:W-:Y:S05]  /*0dc0*/  @!P0 BRA `(.L_x_10) ;  /* 0x0000000000288947 */ /* 0x000fea0003800000 */
[----:B------:R-:W4:Y:S02]  /*0dd0*/  LDC R3, c[0x0][0x64c] ;  /* 0x00019300ff037b82 */ /* 0x000f240000000800 */
[----:B----4-:R-:W-:-:S05]  /*0de0*/  IADD3 R3, P0, R20, R3, RZ ;  /* 0x0000000314037210 */ /* 0x010fca0007f1e0ff */
        /* <DEDUP_REMOVED lines=8> */
.L_x_10:
[----:B-1----:R-:W-:Y:S02]  /*0e70*/  SHF.R.U64 R5, R4, R15, R5 ;  /* 0x0000000f04057219 */ /* 0x002fe40000001205 */
[----:B------:R-:W-:Y:S01]  /*0e80*/  LOP3.LUT R4, R24, R7, RZ, 0xc0, !PT ;  /* 0x0000000718047212 */ /* 0x000fe200078ec0ff */
[----:B0-----:R-:W-:Y:S01]  /*0e90*/  VIADD R7, R26, 0xffffffff ;  /* 0xffffffff1a077836 */ /* 0x001fe20000000000 */
[----:B------:R-:W-:Y:S01]  /*0ea0*/  SHF.L.U32 R3, R21, R28, RZ ;  /* 0x0000001c15037219 */ /* 0x000fe200000006ff */
[----:B------:R-:W-:Y:S01]  /*0eb0*/  IMAD.MOV R9, RZ, RZ, -R5 ;  /* 0x000000ffff097224 */ /* 0x000fe200078e0a05 */
[----:B------:R-:W-:Y:S02]  /*0ec0*/  SEL R6, R6, R27, !P1 ;  /* 0x0000001b06067207 */ /* 0x000fe40004800000 */
[----:B------:R-:W-:Y:S01]  /*0ed0*/  LOP3.LUT R7, R14, R7, RZ, 0xc0, !PT ;  /* 0x000000070e077212 */ /* 0x000fe200078ec0ff */
[----:B------:R-:W-:Y:S02]  /*0ee0*/  IMAD R5, R3, R5, R4 ;  /* 0x0000000503057224 */ /* 0x000fe400078e0204 */
[----:B--2---:R-:W-:-:S02]  /*0ef0*/  IMAD R3, R9, R32, R20 ;  /* 0x0000002009037224 */ /* 0x004fc400078e0214 */
[----:B---3--:R-:W-:Y:S02]  /*0f00*/  IMAD R6, R5, R23, R6 ;  /* 0x0000001705067224 */ /* 0x008fe400078e0206 */
[----:B------:R-:W-:Y:S02]  /*0f10*/  IMAD R101, R3, R26, R7 ;  /* 0x0000001a03657224 */ /* 0x000fe400078e0207 */
[----:B------:R-:W-:Y:S02]  /*0f20*/  IMAD.MOV.U32 R4, RZ, RZ, 0x1 ;  /* 0x00000001ff047424 */ /* 0x000fe400078e00ff */
[----:B------:R-:W-:Y:S01]  /*0f30*/  IMAD.MOV.U32 R23, RZ, RZ, R25 ;  /* 0x000000ffff177224 */ /* 0x000fe200078e0019 */
[----:B------:R-:W-:Y:S02]  /*0f40*/  SEL R100, R101, R6, !P1 ;  /* 0x0000000665647207 */ /* 0x000fe40004800000 */
[----:B------:R-:W-:Y:S02]  /*0f50*/  PRMT R3, R4, 0x7610, R3 ;  /* 0x0000761004037816 */ /* 0x000fe40000000003 */
[----:B------:R-:W-:-:S07]  /*0f60*/  SEL R101, R6, R101, !P1 ;  /* 0x0000006506657207 */ /* 0x000fce0004800000 */
.L_x_8:
[----:B------:R-:W-:-:S08]  /*0f70*/  NOP ;  /* 0x0000000000007918 */ /* 0x000fd00000000000 */
[----:B------:R-:W0:Y:S02]  /*0f80*/  USETMAXREG.TRY_ALLOC.CTAPOOL UP0, 0xe8 ;  /* 0x000000e8000079c8 */ /* 0x000e240008000600 */
[----:B0-----:R-:W-:-:S13]  /*0f90*/  PLOP3.LUT P0, PT, PT, PT, UP0, 0x80, 0x0 ;  /* 0x000000000000781c */ /* 0x001fda0003f0f008 */
[----:B------:R-:W-:Y:S05]  /*0fa0*/  @!P0 BRA `(.L_x_8) ;  /* 0xfffffffc00f08947 */ /* 0x000fea000383ffff */
[----:B------:R-:W-:Y:S01]  /*0fb0*/  ULDC.64 UR4, c[0x0][0x598] ;  /* 0x0001660000047ab9 */ /* 0x000fe20000000a00 */
[----:B------:R-:W-:Y:S01]  /*0fc0*/  ULDC.64 UR38, c[0x0][0x208] ;  /* 0x0000820000267ab9 */ /* 0x000fe20000000a00 */
[----:B------:R-:W-:-:S04]  /*0fd0*/  ISETP.NE.U32.AND P0, PT, RZ, UR4, PT ;  /* 0x00000004ff007c0c */ /* 0x000fc8000bf05070 */
[----:B------:R-:W-:-:S13]  /*0fe0*/  ISETP.NE.AND.EX P0, PT, RZ, UR5, PT, P0 ;  /* 0x00000005ff007c0c */ /* 0x000fda000bf05300 */
[----:B------:R-:W-:Y:S05]  /*0ff0*/  @!P0 BRA `(.L_x_11) ;  /* 0x00000000001c8947 */ /* 0x000fea0003800000 */
[----:B------:R-:W0:Y:S02]  /*1000*/  LDC.64 R4, c[0x0][0x598] ;  /* 0x00016600ff047b82 */ /* 0x000e240000000a00 */
[----:B0-----:R-:W2:Y:S02]  /*1010*/  LDG.E.64 R4, desc[UR38][R4.64] ;  /* 0x0000002604047981 */ /* 0x001ea4000c1e1b00 */
[----:B--2---:R-:W-:-:S04]  /*1020*/  ISETP.NE.U32.AND P0, PT, R4, RZ, PT ;  /* 0x000000ff0400720c */ /* 0x004fc80003f05070 */
[----:B------:R-:W-:-:S13]  /*1030*/  ISETP.NE.AND.EX P0, PT, R5, RZ, PT, P0 ;  /* 0x000000ff0500720c */ /* 0x000fda0003f05300 */
[----:B------:R-:W-:Y:S05]  /*1040*/  @!P0 BRA `(.L_x_11) ;  /* 0x0000000000088947 */ /* 0x000fea0003800000 */
[----:B------:R0:W5:Y:S01]  /*1050*/  LD.E R90, desc[UR38][R4.64] ;  /* 0x00000026045a7980 */ /* 0x000162000c101900 */
[----:B------:R-:W-:Y:S05]  /*1060*/  BRA `(.L_x_12) ;  /* 0x0000000000247947 */ /* 0x000fea0003800000 */
.L_x_11:
[----:B------:R-:W-:Y:S02]  /*1070*/  ULDC.64 UR4, c[0x0][0x588] ;  /* 0x0001620000047ab9 */ /* 0x000fe40000000a00 */
[----:B------:R-:W-:-:S04]  /*1080*/  ISETP.NE.U32.AND P0, PT, RZ, UR4, PT ;  /* 0x00000004ff007c0c */ /* 0x000fc8000bf05070 */
[----:B------:R-:W-:-:S13]  /*1090*/  ISETP.NE.AND.EX P0, PT, RZ, UR5, PT, P0 ;  /* 0x00000005ff007c0c */ /* 0x000fda000bf05300 */
[----:B------:R-:W-:Y:S05]  /*10a0*/  @!P0 BRA `(.L_x_13) ;  /* 0x00000000000c8947 */ /* 0x000fea0003800000 */
[----:B------:R-:W0:Y:S02]  /*10b0*/  LDC.64 R90, c[0x0][0x588] ;  /* 0x00016200ff5a7b82 */ /* 0x000e240000000a00 */
[----:B0-----:R1:W5:Y:S01]  /*10c0*/  LDG.E R90, desc[UR38][R90.64] ;  /* 0x000000265a5a7981 */ /* 0x001362000c1e1900 */
[----:B------:R-:W-:Y:S05]  /*10d0*/  BRA `(.L_x_12) ;  /* 0x0000000000087947 */ /* 0x000fea0003800000 */
.L_x_13:
[----:B------:R-:W-:Y:S02]  /*10e0*/  ULDC UR4, c[0x0][0x580] ;  /* 0x0001600000047ab9 */ /* 0x000fe40000000800 */
[----:B------:R-:W-:-:S07]  /*10f0*/  IMAD.U32 R90, RZ, RZ, UR4 ;  /* 0x00000004ff5a7e24 */ /* 0x000fce000f8e00ff */
.L_x_12:
[----:B------:R-:W-:Y:S02]  /*1100*/  ULDC.64 UR4, c[0x0][0x5a0] ;  /* 0x0001680000047ab9 */ /* 0x000fe40000000a00 */
[----:B------:R-:W-:-:S04]  /*1110*/  ISETP.NE.U32.AND P0, PT, RZ, UR4, PT ;  /* 0x00000004ff007c0c */ /* 0x000fc8000bf05070 */
[----:B------:R-:W-:-:S13]  /*1120*/  ISETP.NE.AND.EX P0, PT, RZ, UR5, PT, P0 ;  /* 0x00000005ff007c0c */ /* 0x000fda000bf05300 */
[----:B------:R-:W-:Y:S05]  /*1130*/  @!P0 BRA `(.L_x_14) ;  /* 0x00000000001c8947 */ /* 0x000fea0003800000 */
[----:B0-----:R-:W0:Y:S02]  /*1140*/  LDC.64 R4, c[0x0][0x5a0] ;  /* 0x00016800ff047b82 */ /* 0x001e240000000a00 */
[----:B0-----:R-:W2:Y:S02]  /*1150*/  LDG.E.64 R4, desc[UR38][R4.64] ;  /* 0x0000002604047981 */ /* 0x001ea4000c1e1b00 */
[----:B--2---:R-:W-:-:S04]  /*1160*/  ISETP.NE.U32.AND P0, PT, R4, RZ, PT ;  /* 0x000000ff0400720c */ /* 0x004fc80003f05070 */
[----:B------:R-:W-:-:S13]  /*1170*/  ISETP.NE.AND.EX P0, PT, R5, RZ, PT, P0 ;  /* 0x000000ff0500720c */ /* 0x000fda0003f05300 */
[----:B------:R-:W-:Y:S05]  /*1180*/  @!P0 BRA `(.L_x_14) ;  /* 0x0000000000088947 */ /* 0x000fea0003800000 */
[----:B-1----:R0:W5:Y:S01]  /*1190*/  LD.E R91, desc[UR38][R4.64] ;  /* 0x00000026045b7980 */ /* 0x002162000c101900 */
[----:B------:R-:W-:Y:S05]  /*11a0*/  BRA `(.L_x_15) ;  /* 0x0000000000247947 */ /* 0x000fea0003800000 */
.L_x_14:
[----:B------:R-:W-:Y:S02]  /*11b0*/  ULDC.64 UR4, c[0x0][0x590] ;  /* 0x0001640000047ab9 */ /* 0x000fe40000000a00 */
[----:B------:R-:W-:-:S04]  /*11c0*/  ISETP.NE.U32.AND P0, PT, RZ, UR4, PT ;  /* 0x00000004ff007c0c */ /* 0x000fc8000bf05070 */
[----:B------:R-:W-:-:S13]  /*11d0*/  ISETP.NE.AND.EX P0, PT, RZ, UR5, PT, P0 ;  /* 0x00000005ff007c0c */ /* 0x000fda000bf05300 */
[----:B------:R-:W-:Y:S05]  /*11e0*/  @!P0 BRA `(.L_x_16) ;  /* 0x00000000000c8947 */ /* 0x000fea0003800000 */
[----:B0-----:R-:W1:Y:S02]  /*11f0*/  LDC.64 R4, c[0x0][0x590] ;  /* 0x00016400ff047b82 */ /* 0x001e640000000a00 */
[----:B-1----:R1:W5:Y:S01]  /*1200*/  LDG.E R91, desc[UR38][R4.64] ;  /* 0x00000026045b7981 */ /* 0x002362000c1e1900 */
[----:B------:R-:W-:Y:S05]  /*1210*/  BRA `(.L_x_15) ;  /* 0x0000000000087947 */ /* 0x000fea0003800000 */
.L_x_16:
[----:B------:R-:W-:Y:S02]  /*1220*/  ULDC UR4, c[0x0][0x584] ;  /* 0x0001610000047ab9 */ /* 0x000fe40000000800 */
[----:B-1----:R-:W-:-:S07]  /*1230*/  IMAD.U32 R91, RZ, RZ, UR4 ;  /* 0x00000004ff5b7e24 */ /* 0x002fce000f8e00ff */
.L_x_15:
[----:B------:R-:W-:-:S13]  /*1240*/  LOP3.LUT P0, RZ, R3, 0xff, RZ, 0xc0, !PT ;  /* 0x000000ff03ff7812 */ /* 0x000fda000780c0ff */
[----:B------:R-:W-:Y:S05]  /*1250*/  @!P0 EXIT ;  /* 0x000000000000894d */ /* 0x000fea0003800000 */
[----:B------:R-:W2:Y:S01]  /*1260*/  LDC R93, c[0x0][0x658] ;  /* 0x00019600ff5d7b82 */ /* 0x000ea20000000800 */
[----:B------:R-:W-:Y:S01]  /*1270*/  ULDC.64 UR6, c[0x0][0x288] ;  /* 0x0000a20000067ab9 */ /* 0x000fe20000000a00 */
[----:B------:R-:W-:Y:S01]  /*1280*/  LOP3.LUT R8, R8, 0x1, RZ, 0xc0, !PT ;  /* 0x0000000108087812 */ /* 0x000fe200078ec0ff */
[----:B------:R-:W-:Y:S01]  /*1290*/  UIADD3 UR4, UR7, 0x7f, URZ ;  /* 0x0000007f07047890 */ /* 0x000fe2000fffe03f */
[----:B------:R-:W-:Y:S01]  /*12a0*/  SHF.R.U32.HI R3, RZ, 0x1, R0 ;  /* 0x00000001ff037819 */ /* 0x000fe20000011600 */
[----:B01----:R-:W-:Y:S01]  /*12b0*/  IMAD.U32 R5, RZ, RZ, UR6 ;  /* 0x00000006ff057e24 */ /* 0x003fe2000f8e00ff */
[----:B------:R-:W-:Y:S01]  /*12c0*/  SHF.R.U32.HI R0, RZ, 0x2, R94 ;  /* 0x00000002ff007819 */ /* 0x000fe2000001165e */
[----:B------:R-:W-:Y:S01]  /*12d0*/  USHF.R.S32.HI UR5, URZ, 0x1f, UR4 ;  /* 0x0000001f3f057899 */ /* 0x000fe20008011404 */
[----:B------:R-:W0:Y:S01]  /*12e0*/  LDC R96, c[0x0][0x600] ;  /* 0x00018000ff607b82 */ /* 0x000e220000000800 */
[----:B------:R-:W-:Y:S01]  /*12f0*/  LOP3.LUT R92, R94, 0x3, RZ, 0xc0, !PT ;  /* 0x000000035e5c7812 */ /* 0x000fe200078ec0ff */
[----:B------:R-:W-:Y:S01]  /*1300*/  IMAD.SHL.U32 R7, R8, 0x40, RZ ;  /* 0x0000004008077824 */ /* 0x000fe200078e00ff */
[----:B------:R-:W-:Y:S01]  /*1310*/  LOP3.LUT R0, R0, 0x7, RZ, 0xc0, !PT ;  /* 0x0000000700007812 */ /* 0x000fe200078ec0ff */
[----:B------:R-:W-:Y:S01]  /*1320*/  ULEA.HI UR5, UR5, UR4, URZ, 0x7 ;  /* 0x0000000405057291 */ /* 0x000fe2000f8f383f */
[----:B------:R-:W-:Y:S01]  /*1330*/  LOP3.LUT R3, R3, 0x30, RZ, 0xc0, !PT ;  /* 0x0000003003037812 */ /* 0x000fe200078ec0ff */
[----:B------:R-:W-:Y:S01]  /*1340*/  IMAD R92, R92, -0x2, R5 ;  /* 0xfffffffe5c5c7824 */ /* 0x000fe200078e0205 */
[--C-:B------:R-:W-:Y:S01]  /*1350*/  LOP3.LUT R88, R7, 0x40, R0.reuse, 0xe2, !PT ;  /* 0x0000004007587812 */ /* 0x100fe200078ee200 */
[----:B------:R-:W-:Y:S01]  /*1360*/  USHF.R.S32.HI UR43, URZ, 0x7, UR5 ;  /* 0x000000073f2b7899 */ /* 0x000fe20008011405 */
[----:B------:R-:W-:Y:S01]  /*1370*/  IADD3 R5, RZ, -R3, -R0 ;  /* 0x80000003ff057210 */ /* 0x000fe20007ffe800 */
[----:B------:R-:W-:Y:S01]  /*1380*/  IMAD.MOV.U32 R0, RZ, RZ, -0x1 ;  /* 0xffffffffff007424 */ /* 0x000fe200078e00ff */
[----:B------:R-:W-:Y:S01]  /*1390*/  LOP3.LUT R95, R94, 0x80, RZ, 0xc0, !PT ;  /* 0x000000805e5f7812 */ /* 0x000fe200078ec0ff */
[----:B------:R-:W-:Y:S01]  /*13a0*/  UISETP.LT.AND UP0, UPT, UR43, 0x1, UPT ;  /* 0x000000012b00788c */ /* 0x000fe2000bf01270 */
[----:B------:R-:W-:Y:S01]  /*13b0*/  IMAD.MOV.U32 R4, RZ, RZ, 0x1 ;  /* 0x00000001ff047424 */ /* 0x000fe200078e00ff */
[----:B------:R-:W-:Y:S01]  /*13c0*/  ULDC UR4, c[0x0][0x284] ;  /* 0x0000a10000047ab9 */ /* 0x000fe20000000800 */
[----:B------:R-:W-:Y:S01]  /*13d0*/  IMAD R5, R8, -0x40, R5 ;  /* 0xffffffc008057824 */ /* 0x000fe200078e0205 */
[----:B--2---:R-:W-:Y:S01]  /*13e0*/  SHF.L.U32 R0, R0, R93, RZ ;  /* 0x0000005d00007219 */ /* 0x004fe200000006ff */
[----:B------:R-:W-:Y:S01]  /*13f0*/  USEL UR44, UR43, 0x1, UP0 ;  /* 0x000000012b2c7887 */ /* 0x000fe20008000000 */
[----:B------:R-:W-:Y:S01]  /*1400*/  LOP3.LUT R88, R88, R3, RZ, 0xfc, !PT ;  /* 0x0000000358587212 */ /* 0x000fe200078efcff */
[----:B------:R-:W-:Y:S01]  /*1410*/  IMAD.SHL.U32 R94, R94, 0x2, RZ ;  /* 0x000000025e5e7824 */ /* 0x000fe200078e00ff */
[----:B------:R-:W-:Y:S01]  /*1420*/  SHF.L.U32 R93, R4, R93, RZ ;  /* 0x0000005d045d7219 */ /* 0x000fe200000006ff */
[----:B------:R-:W-:Y:S01]  /*1430*/  VIADD R98, R5, UR4 ;  /* 0x0000000405627c36 */ /* 0x000fe20008000000 */
[----:B------:R-:W-:Y:S01]  /*1440*/  SHF.R.U32.HI R95, RZ, 0x7, R95 ;  /* 0x00000007ff5f7819 */ /* 0x000fe2000001165f */
[----:B------:R-:W-:Y:S01]  /*1450*/  IMAD.MOV.U32 R89, RZ, RZ, RZ ;  /* 0x000000ffff597224 */ /* 0x000fe200078e00ff */
[----:B------:R-:W-:Y:S01]  /*1460*/  LOP3.LUT R97, RZ, R0, RZ, 0x33, !PT ;  /* 0x00000000ff617212 */ /* 0x000fe200078e33ff */
[----:B0-----:R-:W-:Y:S01]  /*1470*/  VIADD R96, R96, 0xffffffff ;  /* 0xffffffff60607836 */ /* 0x001fe20000000000 */
[----:B------:R-:W-:Y:S01]  /*1480*/  UIADD3 UR44, UR43, -UR44, URZ ;  /* 0x8000002c2b2c7290 */ /* 0x000fe2000fffe03f */
[----:B------:R-:W-:Y:S01]  /*1490*/  UMOV UR40, URZ ;  /* 0x0000003f00287c82 */ /* 0x000fe20008000000 */
[----:B------:R-:W-:-:S10]  /*14a0*/  UMOV UR41, URZ ;  /* 0x0000003f00297c82 */ /* 0x000fd40008000000 */
.L_x_168:
[----:B0-----:R-:W0:Y:S01]  /*14b0*/  SHFL.IDX PT, R0, R95, RZ, 0x1f ;  /* 0x00001fff5f007589 */ /* 0x001e2200000e0000 */
[----:B-1----:R-:W1:Y:S01]  /*14c0*/  S2UR UR7, SR_CgaCtaId ;  /* 0x00000000000779c3 */ /* 0x002e620000008800 */
[----:B------:R-:W-:Y:S01]  /*14d0*/  UMOV UR6, 0x400 ;  /* 0x0000040000067882 */ /* 0x000fe20000000000 */
[----:B0-----:R-:W-:Y:S01]  /*14e0*/  R2UR UR4, R0 ;  /* 0x00000000000472ca */ /* 0x001fe200000e0000 */
[----:B-1----:R-:W-:-:S12]  /*14f0*/  ULEA UR6, UR7, UR6, 0x18 ;  /* 0x0000000607067291 */ /* 0x002fd8000f8ec03f */
[----:B------:R-:W-:-:S04]  /*1500*/  ULEA.HI UR5, UR4, UR4, URZ, 0x1 ;  /* 0x0000000404057291 */ /* 0x000fc8000f8f083f */
[----:B------:R-:W-:-:S04]  /*1510*/  ULOP3.LUT UR5, UR5, 0x7fffe, URZ, 0xc0, !UPT ;  /* 0x0007fffe05057892 */ /* 0x000fc8000f8ec03f */
[----:B------:R-:W-:-:S03]  /*1520*/  UIADD3 UR5, UR4, -UR5, URZ ;  /* 0x8000000504057290 */ /* 0x000fc6000fffe03f */
[----:B------:R-:W-:Y:S01]  /*1530*/  ULDC UR4, c[0x0][0x28c] ;  /* 0x0000a30000047ab9 */ /* 0x000fe20000000800 */
[----:B------:R-:W-:Y:S01]  /*1540*/  ULEA UR5, UR5, UR6, 0xd ;  /* 0x0000000605057291 */ /* 0x000fe2000f8e683f */
[----:B------:R-:W-:-:S03]  /*1550*/  ISETP.LT.AND P0, PT, RZ, UR4, PT ;  /* 0x00000004ff007c0c */ /* 0x000fc6000bf01270 */
[----:B------:R-:W-:-:S04]  /*1560*/  UIADD3 UR5, UR5, 0x180, URZ ;  /* 0x0000018005057890 */ /* 0x000fc8000fffe03f */
[----:B------:R-:W-:-:S04]  /*1570*/  USHF.R.U32.HI UR5, URZ, 0x4, UR5 ;  /* 0x000000043f057899 */ /* 0x000fc80008011605 */
[----:B------:R-:W-:-:S04]  /*1580*/  ULOP3.LUT UR5, UR5, 0x3fff, URZ, 0xc0, !UPT ;  /* 0x00003fff05057892 */ /* 0x000fc8000f8ec03f */
[----:B------:R-:W-:Y:S01]  /*1590*/  ULOP3.LUT UR45, UR5, 0x10000, URZ, 0xfc, !UPT ;  /* 0x00010000052d7892 */ /* 0x000fe2000f8efc3f */
[----:B----4-:R-:W-:Y:S11]  /*15a0*/  @P0 BRA `(.L_x_17) ;  /* 0x0000000000400947 */ /* 0x010ff60003800000 */
[----:B------:R-:W-:Y:S01]  /*15b0*/  MOV R0, 0x0 ;  /* 0x0000000000007802 */ /* 0x000fe20000000f00 */
[----:B------:R-:W-:Y:S01]  /*15c0*/  ULDC.64 UR4, c[0x4][0x68] ;  /* 0x01001a0000047ab9 */ /* 0x000fe20000000a00 */
[----:B------:R-:W-:Y:S01]  /*15d0*/  ULDC.64 UR6, c[0x4][0x8] ;  /* 0x0100020000067ab9 */ /* 0x000fe20000000a00 */
[----:B------:R-:W-:Y:S01]  /*15e0*/  IMAD.U32 R4, RZ, RZ, UR4 ;  /* 0x00000004ff047e24 */ /* 0x000fe2000f8e00ff */
[----:B------:R0:W1:Y:S01]  /*15f0*/  LDC.64 R14, c[0x4][R0] ;  /* 0x01000000000e7b82 */ /* 0x0000620000000a00 */
[----:B------:R-:W-:Y:S01]  /*1600*/  IMAD.U32 R5, RZ, RZ, UR5 ;  /* 0x00000005ff057e24 */ /* 0x000fe2000f8e00ff */
[----:B------:R-:W-:Y:S01]  /*1610*/  ULDC.64 UR4, c[0x4][0x70] ;  /* 0x01001c0000047ab9 */ /* 0x000fe20000000a00 */
[----:B------:R-:W-:Y:S02]  /*1620*/  IMAD.U32 R10, RZ, RZ, UR6 ;  /* 0x00000006ff0a7e24 */ /* 0x000fe4000f8e00ff */
[----:B------:R-:W-:Y:S02]  /*1630*/  IMAD.U32 R6, RZ, RZ, UR4 ;  /* 0x00000004ff067e24 */ /* 0x000fe4000f8e00ff */
[----:B------:R-:W-:-:S02]  /*1640*/  IMAD.U32 R7, RZ, RZ, UR5 ;  /* 0x00000005ff077e24 */ /* 0x000fc4000f8e00ff */
[----:B------:R-:W-:Y:S02]  /*1650*/  IMAD.U32 R11, RZ, RZ, UR7 ;  /* 0x00000007ff0b7e24 */ /* 0x000fe4000f8e00ff */
[----:B------:R-:W-:Y:S02]  /*1660*/  IMAD.MOV.U32 R8, RZ, RZ, 0x1e1 ;  /* 0x000001e1ff087424 */ /* 0x000fe400078e00ff */
[----:B------:R-:W-:Y:S02]  /*1670*/  IMAD.MOV.U32 R12, RZ, RZ, 0x1 ;  /* 0x00000001ff0c7424 */ /* 0x000fe400078e00ff */
[----:B0-----:R-:W-:-:S07]  /*1680*/  IMAD.MOV.U32 R13, RZ, RZ, RZ ;  /* 0x000000ffff0d7224 */ /* 0x001fce00078e00ff */
[----:B------:R-:W-:-:S07]  /*1690*/  LEPC R20, `(.L_x_17) ;  /* 0x000000001014794e */ /* 0x000fce0000000000 */
[----:B-1---5:R-:W-:Y:S05]  /*16a0*/  CALL.ABS.NOINC R14 ;  /* 0x000000000e007343 */ /* 0x022fea0003c00000 */
.L_x_17:
[----:B------:R-:W-:-:S04]  /*16b0*/  LOP3.LUT R0, R18, 0x1, RZ, 0xfc, !PT ;  /* 0x0000000112007812 */ /* 0x000fc800078efcff */
[----:B------:R-:W-:-:S13]  /*16c0*/  ISETP.NE.AND P0, PT, R0, 0x3, PT ;  /* 0x000000030000780c */ /* 0x000fda0003f05270 */
[----:B------:R-:W-:Y:S05]  /*16d0*/  @!P0 BRA `(.L_x_18) ;  /* 0x0000000000048947 */ /* 0x000fea0003800000 */
[----:B------:R-:W-:Y:S01]  /*16e0*/  BPT.TRAP 0x1 ;  /* 0x000000040000795c */ /* 0x000fe20000300000 */
.L_x_18:
[----:B------:R-:W0:Y:S01]  /*16f0*/  S2UR UR5, SR_CgaCtaId ;  /* 0x00000000000579c3 */ /* 0x000e220000008800 */
[----:B------:R-:W-:Y:S01]  /*1700*/  UMOV UR4, 0x400 ;  /* 0x0000040000047882 */ /* 0x000fe20000000000 */
[----:B------:R-:W-:Y:S02]  /*1710*/  IMAD.U32 R0, RZ, RZ, UR40 ;  /* 0x00000028ff007e24 */ /* 0x000fe4000f8e00ff */
[----:B------:R-:W-:-:S03]  /*1720*/  IMAD.U32 R3, RZ, RZ, UR41 ;  /* 0x00000029ff037e24 */ /* 0x000fc6000f8e00ff */
[----:B------:R-:W-:Y:S01]  /*1730*/  SHF.L.U32 R0, R0, 0x1f, RZ ;  /* 0x0000001f00007819 */ /* 0x000fe200000006ff */
[----:B0-----:R-:W-:-:S06]  /*1740*/  ULEA UR4, UR5, UR4, 0x18 ;  /* 0x0000000405047291 */ /* 0x001fcc000f8ec03f */
[----:B------:R-:W-:-:S04]  /*1750*/  IMAD.U32 R6, RZ, RZ, UR4 ;  /* 0x00000004ff067e24 */ /* 0x000fc8000f8e00ff */
[----:B------:R-:W-:-:S04]  /*1760*/  IMAD R3, R3, 0x8, R6 ;  /* 0x0000000803037824 */ /* 0x000fc800078e0206 */
[----:B------:R0:W1:Y:S01]  /*1770*/  SYNCS.PHASECHK.TRANS64.TRYWAIT P1, [R3+URZ], R0 ;  /* 0x00000000030075a7 */ /* 0x000062000802017f */
[----:B------:R-:W-:Y:S05]  /*1780*/  @!P0 BRA `(.L_x_19) ;  /* 0x0000000000048947 */ /* 0x000fea0003800000 */
[----:B------:R-:W-:Y:S01]  /*1790*/  BPT.TRAP 0x1 ;  /* 0x000000040000795c */ /* 0x000fe20000300000 */
.L_x_19:
[----:B------:R-:W-:-:S05]  /*17a0*/  IMAD.U32 R4, RZ, RZ, UR44 ;  /* 0x0000002cff047e24 */ /* 0x000fca000f8e00ff */
[----:B------:R-:W-:Y:S01]  /*17b0*/  ISETP.GE.AND P2, PT, R4, 0x1, PT ;  /* 0x000000010400780c */ /* 0x000fe20003f46270 */
[----:B-1----:R-:W-:-:S12]  /*17c0*/  @P1 BRA `(.L_x_20) ;  /* 0x0000000000081947 */ /* 0x002fd80003800000 */
[----:B------:R-:W1:Y:S02]  /*17d0*/  SYNCS.PHASECHK.TRANS64.TRYWAIT P1, [R3+URZ], R0 ;  /* 0x00000000030075a7 */ /* 0x000e64000802017f */
[----:B-1----:R-:W-:Y:S05]  /*17e0*/  @!P1 BRA `(.L_x_21) ;  /* 0x0000005800bc9947 */ /* 0x002fea0003800000 */
.L_x_20:
[----:B------:R-:W-:Y:S05]  /*17f0*/  WARPSYNC.ALL ;  /* 0x0000000000007948 */ /* 0x000fea0003800000 */
[----:B------:R-:W-:Y:S01]  /*1800*/  R2UR UR4, R6 ;  /* 0x00000000060472ca */ /* 0x000fe200000e0000 */
[----:B------:R-:W-:Y:S01]  /*1810*/  ULEA UR5, UR41, UR45, 0xa ;  /* 0x0000002d29057291 */ /* 0x000fe2000f8e503f */
[----:B------:R-:W-:Y:S01]  /*1820*/  WARPGROUP.ARRIVE ;  /* 0x00000000000079c5 */ /* 0x000fe20000000000 */
[----:B------:R-:W-:Y:S01]  /*1830*/  UMOV UR9, 0x40000040 ;  /* 0x4000004000097882 */ /* 0x000fe20000000000 */
[----:B------:R-:W-:-:S04]  /*1840*/  UMOV UR11, 0x40000040 ;  /* 0x40000040000b7882 */ /* 0x000fc80000000000 */
[----:B------:R-:W-:-:S05]  /*1850*/  UMOV UR8, UR5 ;  /* 0x0000000500087c82 */ /* 0x000fca0008000000 */
[----:B------:R-:W-:-:S04]  /*1860*/  UIADD3 UR4, UR4, 0x1c180, URZ ;  /* 0x0001c18004047890 */ /* 0x000fc8000fffe03f */
[----:B------:R-:W-:-:S04]  /*1870*/  USHF.R.U32.HI UR4, URZ, 0x4, UR4 ;  /* 0x000000043f047899 */ /* 0x000fc80008011604 */
[----:B------:R-:W-:-:S04]  /*1880*/  ULOP3.LUT UR4, UR4, 0x3fff, URZ, 0xc0, !UPT ;  /* 0x00003fff04047892 */ /* 0x000fc8000f8ec03f */
[----:B------:R-:W-:-:S04]  /*1890*/  ULOP3.LUT UR4, UR4, 0x10000, URZ, 0xfc, !UPT ;  /* 0x0001000004047892 */ /* 0x000fc8000f8efc3f */
[----:B------:R-:W-:-:S07]  /*18a0*/  ULEA UR6, UR41, UR4, 0xa ;  /* 0x0000000429067291 */ /* 0x000fce000f8e503f */
[----:B------:R-:W-:Y:S02]  /*18b0*/  UMOV UR10, UR6 ;  /* 0x00000006000a7c82 */ /* 0x000fe40008000000 */
[----:B------:R-:W-:Y:S01]  /*18c0*/  IGMMA.64x128x32.S8.S8 R24, gdesc[UR8], RZ, !UPT, gsb0 ;  /* 0x03600000081879f1 */ /* 0x000fe2000c0410ff */
[----:B------:R-:W-:Y:S02]  /*18d0*/  UIADD3 UR8, UR5, 0x2, URZ ;  /* 0x0000000205087890 */ /* 0x000fe4000fffe03f */
[----:B------:R-:W-:Y:S01]  /*18e0*/  UIADD3 UR10, UR6, 0x2, URZ ;  /* 0x00000002060a7890 */ /* 0x000fe2000fffe03f */
[----:B------:R-:W-:Y:S01]  /*18f0*/  UMOV UR9, 0x40000040 ;  /* 0x4000004000097882 */ /* 0x000fe20000000000 */
[----:B------:R-:W-:Y:S01]  /*1900*/  UMOV UR11, 0x40000040 ;  /* 0x40000040000b7882 */ /* 0x000fe20000000000 */
[----:B------:R-:W-:Y:S02]  /*1910*/  WARPGROUP.DEPBAR.LE gsb0, 0x0 ;  /* 0x00008000000079c5 */ /* 0x000fe40000010000 */
[----:B------:R-:W-:-:S06]  /*1920*/  WARPGROUP.ARRIVE ;  /* 0x00000000000079c5 */ /* 0x000fcc0000000000 */
[----:B------:R-:W-:Y:S01]  /*1930*/  IGMMA.64x128x32.S8.S8 R24, gdesc[UR8], R24, gsb0 ;  /* 0x03600000081879f1 */ /* 0x000fe20008041018 */
        /* <DEDUP_REMOVED lines=13> */
[----:B------:R-:W-:Y:S03]  /*1a10*/  IGMMA.64x128x32.S8.S8 R24, gdesc[UR8], R24, gsb0 ;  /* 0x03600000081879f1 */ /* 0x000fe60008041018 */
[----:B------:R-:W-:Y:S02]  /*1a20*/  WARPGROUP.DEPBAR.LE gsb0, 0x0 ;  /* 0x00008000000079c5 */ /* 0x000fe40000010000 */
[----:B------:R-:W-:Y:S05]  /*1a30*/  @!P2 BRA `(.L_x_22) ;  /* 0x000000040028a947 */ /* 0x000fea0003800000 */
[----:B------:R-:W-:Y:S01]  /*1a40*/  UIADD3 UR5, UR41, 0x1, URZ ;  /* 0x0000000129057890 */ /* 0x000fe2000fffe03f */
[----:B01----:R-:W-:Y:S02]  /*1a50*/  IMAD.U32 R0, RZ, RZ, UR44 ;  /* 0x0000002cff007e24 */ /* 0x003fe4000f8e00ff */
[----:B------:R-:W-:Y:S01]  /*1a60*/  IMAD.U32 R3, RZ, RZ, UR41 ;  /* 0x00000029ff037e24 */ /* 0x000fe2000f8e00ff */
[----:B------:R-:W-:-:S04]  /*1a70*/  UISETP.NE.AND UP0, UPT, UR5, 0x7, UPT ;  /* 0x000000070500788c */ /* 0x000fc8000bf05270 */
[----:B------:R-:W-:Y:S02]  /*1a80*/  USEL UR6, URZ, 0x1, UP0 ;  /* 0x000000013f067887 */ /* 0x000fe40008000000 */
[----:B------:R-:W-:Y:S02]  /*1a90*/  USEL UR5, UR5, URZ, UP0 ;  /* 0x0000003f05057287 */ /* 0x000fe40008000000 */
[----:B------:R-:W-:-:S06]  /*1aa0*/  ULOP3.LUT UR6, UR40, UR6, URZ, 0x3c, !UPT ;  /* 0x0000000628067292 */ /* 0x000fcc000f8e3c3f */
[----:B------:R-:W-:-:S07]  /*1ab0*/  IMAD.U32 R7, RZ, RZ, UR6 ;  /* 0x00000006ff077e24 */ /* 0x000fce000f8e00ff */
.L_x_29:
[----:B------:R-:W-:Y:S05]  /*1ac0*/  @!P0 BRA `(.L_x_23) ;  /* 0x0000000000048947 */ /* 0x000fea0003800000 */
[----:B------:R-:W-:Y:S01]  /*1ad0*/  BPT.TRAP 0x1 ;  /* 0x000000040000795c */ /* 0x000fe20000300000 */
.L_x_23:
[----:B------:R-:W0:Y:S01]  /*1ae0*/  S2UR UR7, SR_CgaCtaId ;  /* 0x00000000000779c3 */ /* 0x000e220000008800 */
[----:B------:R-:W-:Y:S01]  /*1af0*/  UMOV UR6, 0x400 ;  /* 0x0000040000067882 */ /* 0x000fe20000000000 */
[----:B------:R-:W-:Y:S01]  /*1b00*/  IMAD.U32 R5, RZ, RZ, UR5 ;  /* 0x00000005ff057e24 */ /* 0x000fe2000f8e00ff */
[----:B------:R-:W-:Y:S01]  /*1b10*/  SHF.L.U32 R4, R7, 0x1f, RZ ;  /* 0x0000001f07047819 */ /* 0x000fe200000006ff */
[----:B0-----:R-:W-:-:S06]  /*1b20*/  ULEA UR6, UR7, UR6, 0x18 ;  /* 0x0000000607067291 */ /* 0x001fcc000f8ec03f */
[----:B------:R-:W-:-:S04]  /*1b30*/  IMAD.U32 R6, RZ, RZ, UR6 ;  /* 0x00000006ff067e24 */ /* 0x000fc8000f8e00ff */
[----:B------:R-:W-:-:S04]  /*1b40*/  IMAD R5, R5, 0x8, R6 ;  /* 0x0000000805057824 */ /* 0x000fc800078e0206 */
[----:B------:R0:W1:Y:S01]  /*1b50*/  SYNCS.PHASECHK.TRANS64.TRYWAIT P1, [R5+URZ], R4 ;  /* 0x00000004050075a7 */ /* 0x000062000802017f */
[----:B------:R-:W-:Y:S05]  /*1b60*/  @!P0 BRA `(.L_x_24) ;  /* 0x0000000000048947 */ /* 0x000fea0003800000 */
[----:B------:R-:W-:Y:S01]  /*1b70*/  BPT.TRAP 0x1 ;  /* 0x000000040000795c */ /* 0x000fe20000300000 */
.L_x_24:
[----:B-1----:R-:W-:Y:S05]  /*1b80*/  @P1 BRA `(.L_x_25) ;  /* 0x0000000000081947 */ /* 0x002fea0003800000 */
[----:B------:R-:W1:Y:S02]  /*1b90*/  SYNCS.PHASECHK.TRANS64.TRYWAIT P1, [R5+URZ], R4 ;  /* 0x00000004050075a7 */ /* 0x000e64000802017f */
[----:B-1----:R-:W-:Y:S05]  /*1ba0*/  @!P1 BRA `(.L_x_26) ;  /* 0x0000005400e09947 */ /* 0x002fea0003800000 */
.L_x_25:
[----:B------:R-:W-:Y:S01]  /*1bb0*/  ULEA UR6, UR5, UR45, 0xa ;  /* 0x0000002d05067291 */ /* 0x000fe2000f8e503f */
[----:B------:R-:W-:Y:S01]  /*1bc0*/  WARPGROUP.ARRIVE ;  /* 0x00000000000079c5 */ /* 0x000fe20000000000 */
[----:B------:R-:W-:Y:S01]  /*1bd0*/  ULEA UR7, UR5, UR4, 0xa ;  /* 0x0000000405077291 */ /* 0x000fe2000f8e503f */
[----:B------:R-:W-:Y:S01]  /*1be0*/  UMOV UR9, 0x40000040 ;  /* 0x4000004000097882 */ /* 0x000fe20000000000 */
[----:B------:R-:W-:-:S03]  /*1bf0*/  UMOV UR11, 0x40000040 ;  /* 0x40000040000b7882 */ /* 0x000fc60000000000 */
[----:B------:R-:W-:Y:S02]  /*1c00*/  UMOV UR8, UR6 ;  /* 0x0000000600087c82 */ /* 0x000fe40008000000 */
[----:B------:R-:W-:Y:S02]  /*1c10*/  UMOV UR10, UR7 ;  /* 0x00000007000a7c82 */ /* 0x000fe40008000000 */
[----:B------:R-:W-:Y:S01]  /*1c20*/  IGMMA.64x128x32.S8.S8 R24, gdesc[UR8], R24, gsb0 ;  /* 0x03600000081879f1 */ /* 0x000fe20008041018 */
[----:B------:R-:W-:Y:S02]  /*1c30*/  UIADD3 UR8, UR6, 0x2, URZ ;  /* 0x0000000206087890 */ /* 0x000fe4000fffe03f */
[----:B------:R-:W-:Y:S01]  /*1c40*/  UIADD3 UR10, UR7, 0x2, URZ ;  /* 0x00000002070a7890 */ /* 0x000fe2000fffe03f */
[----:B------:R-:W-:Y:S01]  /*1c50*/  UMOV UR9, 0x40000040 ;  /* 0x4000004000097882 */ /* 0x000fe20000000000 */
[----:B------:R-:W-:Y:S01]  /*1c60*/  UMOV UR11, 0x40000040 ;  /* 0x40000040000b7882 */ /* 0x000fe20000000000 */
[----:B------:R-:W-:-:S02]  /*1c70*/  WARPGROUP.DEPBAR.LE gsb0, 0x0 ;  /* 0x00008000000079c5 */ /* 0x000fc40000010000 */
        /* <DEDUP_REMOVED lines=18> */
[----:B------:R-:W-:Y:S01]  /*1da0*/  BPT.TRAP 0x1 ;  /* 0x000000040000795c */ /* 0x000fe20000300000 */
.L_x_27:
[----:B------:R-:W-:-:S13]  /*1db0*/  ISETP.NE.AND P1, PT, R22, RZ, PT ;  /* 0x000000ff1600720c */ /* 0x000fda0003f25270 */
[----:B01----:R-:W-:-:S04]  /*1dc0*/  @P1 IMAD R4, R3, 0x8, R6 ;  /* 0x0000000803041824 */ /* 0x003fc800078e0206 */
[----:B------:R-:W-:-:S05]  /*1dd0*/  @P1 VIADD R4, R4, 0x38 ;  /* 0x0000003804041836 */ /* 0x000fca0000000000 */
[----:B------:R-:W-:-:S04]  /*1de0*/  @P1 PRMT R4, R19, 0x654, R4 ;  /* 0x0000065413041816 */ /* 0x000fc80000000004 */
[----:B------:R0:W-:Y:S01]  /*1df0*/  @P1 SYNCS.ARRIVE.TRANS64.RED.A1T0 RZ, [R4+URZ], RZ ;  /* 0x000000ff04ff19a7 */ /* 0x0001e2000810043f */
[----:B------:R-:W-:-:S13]  /*1e00*/  ISETP.GT.U32.AND P1, PT, R18, 0x1, PT ;  /* 0x000000011200780c */ /* 0x000fda0003f24070 */
[----:B0-----:R-:W-:Y:S05]  /*1e10*/  @P1 BRA `(.L_x_28) ;  /* 0x0000000000041947 */ /* 0x001fea0003800000 */
[----:B------:R-:W-:Y:S01]  /*1e20*/  BPT.TRAP 0x1 ;  /* 0x000000040000795c */ /* 0x000fe20000300000 */
.L_x_28:
[----:B------:R-:W-:Y:S01]  /*1e30*/  UIADD3 UR5, UR5, 0x1, URZ ;  /* 0x0000000105057890 */ /* 0x000fe2000fffe03f */
[C---:B------:R-:W-:Y:S01]  /*1e40*/  ISETP.GT.AND P2, PT, R0.reuse, 0x1, PT ;  /* 0x000000010000780c */ /* 0x040fe20003f44270 */
[----:B------:R-:W-:Y:S02]  /*1e50*/  VIADD R3, R3, 0x1 ;  /* 0x0000000103037836 */ /* 0x000fe40000000000 */
[----:B------:R-:W-:Y:S01]  /*1e60*/  UISETP.NE.AND UP0, UPT, UR5, 0x7, UPT ;  /* 0x000000070500788c */ /* 0x000fe2000bf05270 */
[----:B------:R-:W-:Y:S02]  /*1e70*/  VIADD R0, R0, 0xffffffff ;  /* 0xffffffff00007836 */ /* 0x000fe40000000000 */
[C---:B------:R-:W-:Y:S01]  /*1e80*/  ISETP.NE.AND P1, PT, R3.reuse, 0x7, PT ;  /* 0x000000070300780c */ /* 0x040fe20003f25270 */
[----:B------:R-:W-:Y:S02]  /*1e90*/  USEL UR6, URZ, 0x1, UP0 ;  /* 0x000000013f067887 */ /* 0x000fe40008000000 */
[----:B------:R-:W-:Y:S01]  /*1ea0*/  USEL UR5, UR5, URZ, UP0 ;  /* 0x0000003f05057287 */ /* 0x000fe20008000000 */
[----:B------:R-:W-:-:S03]  /*1eb0*/  SEL R3, R3, RZ, P1 ;  /* 0x000000ff03037207 */ /* 0x000fc60000800000 */
[----:B------:R-:W-:Y:S01]  /*1ec0*/  LOP3.LUT R7, R7, UR6, RZ, 0x3c, !PT ;  /* 0x0000000607077c12 */ /* 0x000fe2000f8e3cff */
[----:B------:R-:W-:Y:S07]  /*1ed0*/  @P2 BRA `(.L_x_29) ;  /* 0xfffffff800f82947 */ /* 0x000fee000383ffff */
.L_x_22:
[----:B01----:R-:W0:Y:S02]  /*1ee0*/  LDC R0, c[0x0][0x28c] ;  /* 0x0000a300ff007b82 */ /* 0x003e240000000800 */
[----:B0-----:R-:W-:-:S13]  /*1ef0*/  ISETP.GE.AND P1, PT, R0, 0x1, PT ;  /* 0x000000010000780c */ /* 0x001fda0003f26270 */
[----:B------:R-:W-:Y:S05]  /*1f00*/  @!P1 BRA `(.L_x_30) ;  /* 0x0000000000509947 */ /* 0x000fea0003800000 */
[----:B------:R-:W-:Y:S05]  /*1f10*/  @!P0 BRA `(.L_x_31) ;  /* 0x0000000000048947 */ /* 0x000fea0003800000 */
[----:B------:R-:W-:Y:S01]  /*1f20*/  BPT.TRAP 0x1 ;  /* 0x000000040000795c */ /* 0x000fe20000300000 */
.L_x_31:
[----:B------:R-:W-:Y:S01]  /*1f30*/  ISETP.NE.AND P0, PT, R22, RZ, PT ;  /* 0x000000ff1600720c */ /* 0x000fe20003f05270 */
[----:B------:R-:W-:Y:S01]  /*1f40*/  BSSY B0, `(.L_x_32) ;  /* 0x000000e000007945 */ /* 0x000fe20003800000 */
[----:B------:R-:W-:-:S11]  /*1f50*/  ISETP.GT.U32.AND P1, PT, R18, 0x1, PT ;  /* 0x000000011200780c */ /* 0x000fd60003f24070 */
[----:B------:R-:W-:Y:S05]  /*1f60*/  @!P0 BRA `(.L_x_33) ;  /* 0x00000000002c8947 */ /* 0x000fea0003800000 */
[----:B------:R-:W-:-:S04]  /*1f70*/  UIADD3 UR6, UR44, UR41, URZ ;  /* 0x000000292c067290 */ /* 0x000fc8000fffe03f */
[----:B------:R-:W-:-:S04]  /*1f80*/  UIMAD.WIDE.U32 UR4, UR6, 0x24924925, URZ ;  /* 0x24924925060478a5 */ /* 0x000fc8000f8e003f */
[----:B------:R-:W-:-:S04]  /*1f90*/  UIADD3 UR4, UR6, -UR5, URZ ;  /* 0x8000000506047290 */ /* 0x000fc8000fffe03f */
[----:B------:R-:W-:-:S04]  /*1fa0*/  ULEA.HI UR4, UR4, UR5, URZ, 0x1f ;  /* 0x0000000504047291 */ /* 0x000fc8000f8ff83f */
[----:B------:R-:W-:-:S04]  /*1fb0*/  USHF.R.U32.HI UR4, URZ, 0x2, UR4 ;  /* 0x000000023f047899 */ /* 0x000fc80008011604 */
[----:B------:R-:W-:-:S06]  /*1fc0*/  UIMAD UR4, UR4, -0x7, UR6 ;  /* 0xfffffff9040478a4 */ /* 0x000fcc000f8e0206 */
[----:B------:R-:W-:-:S04]  /*1fd0*/  IMAD.U32 R3, RZ, RZ, UR4 ;  /* 0x00000004ff037e24 */ /* 0x000fc8000f8e00ff */
[----:B------:R-:W-:-:S04]  /*1fe0*/  IMAD R0, R3, 0x8, R6 ;  /* 0x0000000803007824 */ /* 0x000fc800078e0206 */
[----:B------:R-:W-:-:S05]  /*1ff0*/  VIADD R0, R0, 0x38 ;  /* 0x0000003800007836 */ /* 0x000fca0000000000 */
[----:B------:R-:W-:-:S04]  /*2000*/  PRMT R0, R19, 0x654, R0 ;  /* 0x0000065413007816 */ /* 0x000fc80000000000 */
[----:B------:R0:W-:Y:S03]  /*2010*/  SYNCS.ARRIVE.TRANS64.RED.A1T0 RZ, [R0+URZ], RZ ;  /* 0x000000ff00ff79a7 */ /* 0x0001e6000810043f */
.L_x_33:
[----:B------:R-:W-:Y:S05]  /*2020*/  BSYNC B0 ;  /* 0x0000000000007941 */ /* 0x000fea0003800000 */
.L_x_32:
[----:B------:R-:W-:Y:S05]  /*2030*/  @P1 BRA `(.L_x_30) ;  /* 0x0000000000041947 */ /* 0x000fea0003800000 */
[----:B------:R-:W-:Y:S01]  /*2040*/  BPT.TRAP 0x1 ;  /* 0x000000040000795c */ /* 0x000fe20000300000 */
.L_x_30:
[----:B------:R-:W-:Y:S01]  /*2050*/  UISETP.GE.U32.AND UP1, UPT, UR43, 0x7, UPT ;  /* 0x000000072b00788c */ /* 0x000fe2000bf26070 */
[----:B------:R-:W-:Y:S01]  /*2060*/  IMAD.SHL.U32 R3, R100, 0x80, RZ ;  /* 0x0000008064037824 */ /* 0x000fe200078e00ff */
[----:B------:R-:W-:Y:S01]  /*2070*/  UIADD3 UR41, UR43, UR41, URZ ;  /* 0x000000292b297290 */ /* 0x000fe2000fffe03f */
[----:B------:R-:W-:Y:S01]  /*2080*/  IMAD.SHL.U32 R11, R101, 0x80, RZ ;  /* 0x00000080650b7824 */ /* 0x000fe200078e00ff */
[----:B------:R-:W-:Y:S01]  /*2090*/  ULDC UR7, c[0x0][0x288] ;  /* 0x0000a20000077ab9 */ /* 0x000fe20000000800 */
[----:B0-----:R-:W-:Y:S01]  /*20a0*/  IMAD.MOV.U32 R0, RZ, RZ, -0x1 ;  /* 0xffffffffff007424 */ /* 0x001fe200078e00ff */
[----:B------:R-:W-:Y:S01]  /*20b0*/  UISETP.GT.U32.AND UP0, UPT, UR41, 0x6, UPT ;  /* 0x000000062900788c */ /* 0x000fe2000bf04070 */
[----:B------:R-:W-:-:S03]  /*20c0*/  ISETP.GE.AND P0, PT, R3, UR7, PT ;  /* 0x0000000703007c0c */ /* 0x000fc6000bf06270 */
[----:B------:R-:W-:Y:S02]  /*20d0*/  UISETP.LT.U32.AND UP0, UPT, UR43, 0x7, UP0 ;  /* 0x000000072b00788c */ /* 0x000fe40008701070 */
[----:B------:R-:W-:Y:S02]  /*20e0*/  @UP1 UIMAD.WIDE.U32 UR4, UR41, 0x24924925, URZ ;  /* 0x24924925290418a5 */ /* 0x000fe4000f8e003f */
[----:B------:R-:W-:Y:S02]  /*20f0*/  USEL UR6, URZ, 0x1, !UP0 ;  /* 0x000000013f067887 */ /* 0x000fe4000c000000 */
[----:B------:R-:W-:Y:S02]  /*2100*/  @UP1 UIADD3 UR4, UR41, -UR5, URZ ;  /* 0x8000000529041290 */ /* 0x000fe4000fffe03f */
[----:B------:R-:W-:Y:S02]  /*2110*/  ULOP3.LUT UR40, UR40, UR6, URZ, 0x3c, !UPT ;  /* 0x0000000628287292 */ /* 0x000fe4000f8e3c3f */
[----:B------:R-:W-:-:S03]  /*2120*/  @UP1 ULEA.HI UR4, UR4, UR5, URZ, 0x1f ;  /* 0x0000000504041291 */ /* 0x000fc6000f8ff83f */
[----:B------:R-:W-:Y:S01]  /*2130*/  ULDC UR5, c[0x0][0x284] ;  /* 0x0000a10000057ab9 */ /* 0x000fe20000000800 */
[----:B------:R-:W-:Y:S01]  /*2140*/  @UP1 USHF.R.U32.HI UR4, URZ, 0x2, UR4 ;  /* 0x000000023f041899 */ /* 0x000fe20008011604 */
[----:B------:R-:W-:-:S03]  /*2150*/  ISETP.GE.OR P0, PT, R11, UR5, P0 ;  /* 0x000000050b007c0c */ /* 0x000fc60008706670 */
[----:B------:R-:W-:-:S10]  /*2160*/  @UP1 ULOP3.LUT UR40, UR40, 0x1, UR4, 0x78, !UPT ;  /* 0x0000000128281892 */ /* 0x000fd4000f8e7804 */
[----:B------:R-:W-:Y:S05]  /*2170*/  @P0 BRA `(.L_x_34) ;  /* 0x0000003000c80947 */ /* 0x000fea0003800000 */
[----:B------:R-:W0:Y:S01]  /*2180*/  LDC.64 R12, c[0x0][0x5c8] ;  /* 0x00017200ff0c7b82 */ /* 0x000e220000000a00 */
[----:B------:R-:W-:Y:S01]  /*2190*/  SHF.R.S32.HI R10, RZ, 0x1f, R23 ;  /* 0x0000001fff0a7819 */ /* 0x000fe20000011417 */
[----:B------:R-:W-:Y:S01]  /*21a0*/  ULDC.64 UR4, c[0x0][0x5d0] ;  /* 0x0001740000047ab9 */ /* 0x000fe20000000a00 */
[----:B------:R-:W-:Y:S01]  /*21b0*/  LOP3.LUT R8, R3, 0x6, R94, 0xf8, !PT ;  /* 0x0000000603087812 */ /* 0x000fe200078ef85e */
[----:B------:R-:W-:Y:S01]  /*21c0*/  IMAD.WIDE R14, R101, 0x80, R88 ;  /* 0x00000080650e7825 */ /* 0x000fe200078e0258 */
[----:B------:R-:W-:Y:S02]  /*21d0*/  BSSY B0, `(.L_x_34) ;  /* 0x000032c000007945 */ /* 0x000fe40003800000 */
[----:B------:R-:W-:Y:S01]  /*21e0*/  SHF.R.S32.HI R9, RZ, 0x1f, R8 ;  /* 0x0000001fff097819 */ /* 0x000fe20000011408 */
[----:B------:R-:W-:Y:S02]  /*21f0*/  IMAD R4, R10, UR4, RZ ;  /* 0x000000040a047c24 */ /* 0x000fe4000f8e02ff */
[----:B------:R-:W-:-:S02]  /*2200*/  IMAD.IADD R101, R98, 0x1, -R11 ;  /* 0x0000000162657824 */ /* 0x000fc400078e0a0b */
[C---:B------:R-:W-:Y:S02]  /*2210*/  IMAD R7, R23.reuse, UR5, R4 ;  /* 0x0000000517077c24 */ /* 0x040fe4000f8e0204 */
[----:B------:R-:W-:Y:S01]  /*2220*/  IMAD.WIDE.U32 R4, R23, UR4, R8 ;  /* 0x0000000417047c25 */ /* 0x000fe2000f8e0008 */
[----:B------:R-:W-:-:S03]  /*2230*/  ULDC.64 UR4, c[0x0][0x5c0] ;  /* 0x0001700000047ab9 */ /* 0x000fc60000000a00 */
[----:B------:R-:W-:Y:S02]  /*2240*/  IMAD.IADD R5, R5, 0x1, R7 ;  /* 0x0000000105057824 */ /* 0x000fe400078e0207 */
[----:B------:R-:W-:Y:S02]  /*2250*/  IMAD.IADD R3, R92, 0x1, -R3 ;  /* 0x000000015c037824 */ /* 0x000fe400078e0a03 */
[-C--:B0-----:R-:W-:Y:S02]  /*2260*/  IMAD R6, R15, R12.reuse, RZ ;  /* 0x0000000c0f067224 */ /* 0x081fe400078e02ff */
[----:B------:R-:W-:-:S04]  /*2270*/  IMAD.WIDE.U32 R4, R14, R12, R4 ;  /* 0x0000000c0e047225 */ /* 0x000fc800078e0004 */
[----:B------:R-:W-:Y:S01]  /*2280*/  IMAD R7, R14, R13, R6 ;  /* 0x0000000d0e077224 */ /* 0x000fe200078e0206 */
[----:B------:R-:W-:-:S04]  /*2290*/  IADD3 R4, P0, R4, UR4, RZ ;  /* 0x0000000404047c10 */ /* 0x000fc8000ff1e0ff */
[----:B------:R-:W-:Y:S02]  /*22a0*/  IADD3.X R5, R5, UR5, R7, P0, !PT ;  /* 0x0000000505057c10 */ /* 0x000fe400087fe407 */
[----:B-----5:R-:W-:Y:S02]  /*22b0*/  ISETP.NE.AND P0, PT, R91, RZ, PT ;  /* 0x000000ff5b00720c */ /* 0x020fe40003f05270 */
[----:B------:R-:W-:-:S04]  /*22c0*/  LEA R6, P1, R12, R4, 0x3 ;  /* 0x000000040c067211 */ /* 0x000fc800078218ff */
[----:B------:R-:W-:-:S07]  /*22d0*/  LEA.HI.X R7, R12, R5, R13, 0x3, P1 ;  /* 0x000000050c077211 */ /* 0x000fce00008f1c0d */
[----:B------:R-:W-:Y:S05]  /*22e0*/  @!P0 BRA `(.L_x_35) ;  /* 0x0000002400608947 */ /* 0x000fea0003800000 */
[----:B------:R-:W0:Y:S01]  /*22f0*/  LDC.64 R102, c[0x0][0x5b0] ;  /* 0x00016c00ff667b82 */ /* 0x000e220000000a00 */
[----:B------:R-:W-:Y:S01]  /*2300*/  ULDC.64 UR4, c[0x0][0x5b8] ;  /* 0x00016e0000047ab9 */ /* 0x000fe20000000a00 */
[----:B------:R-:W-:Y:S01]  /*2310*/  ISETP.GE.AND P1, PT, R101, 0x1, PT ;  /* 0x000000016500780c */ /* 0x000fe20003f26270 */
[----:B------:R-:W-:Y:S01]  /*2320*/  IMAD R10, R10, UR4, RZ ;  /* 0x000000040a0a7c24 */ /* 0x000fe2000f8e02ff */
[----:B------:R-:W-:Y:S01]  /*2330*/  BSSY B1, `(.L_x_36) ;  /* 0x000000e000017945 */ /* 0x000fe20003800000 */
[----:B------:R-:W-:Y:S01]  /*2340*/  IMAD.WIDE.U32 R20, R23, UR4, R8 ;  /* 0x0000000417147c25 */ /* 0x000fe2000f8e0008 */
[----:B------:R-:W-:Y:S02]  /*2350*/  ISETP.LT.OR P5, PT, R3, 0x1, !P1 ;  /* 0x000000010300780c */ /* 0x000fe40004fa1670 */
[----:B------:R-:W1:Y:S01]  /*2360*/  LDC.64 R104, c[0x0][0x5a8] ;  /* 0x00016a00ff687b82 */ /* 0x000e620000000a00 */
[----:B------:R-:W-:Y:S02]  /*2370*/  IMAD R13, R23, UR5, R10 ;  /* 0x00000005170d7c24 */ /* 0x000fe4000f8e020a */
[----:B------:R-:W-:-:S02]  /*2380*/  IMAD.MOV.U32 R12, RZ, RZ, R20 ;  /* 0x000000ffff0c7224 */ /* 0x000fc400078e0014 */
[----:B------:R-:W-:Y:S02]  /*2390*/  IMAD.IADD R13, R21, 0x1, R13 ;  /* 0x00000001150d7824 */ /* 0x000fe400078e020d */
[-C--:B0-----:R-:W-:Y:S02]  /*23a0*/  IMAD R10, R15, R102.reuse, RZ ;  /* 0x000000660f0a7224 */ /* 0x081fe400078e02ff */
[----:B------:R-:W-:-:S04]  /*23b0*/  IMAD.WIDE.U32 R8, R14, R102, R12 ;  /* 0x000000660e087225 */ /* 0x000fc800078e000c */
[----:B------:R-:W-:Y:S01]  /*23c0*/  IMAD R23, R14, R103, R10 ;  /* 0x000000670e177224 */ /* 0x000fe200078e020a */
[----:B-1----:R-:W-:-:S04]  /*23d0*/  IADD3 R8, P0, R8, R104, RZ ;  /* 0x0000006808087210 */ /* 0x002fc80007f1e0ff */
[----:B------:R-:W-:Y:S01]  /*23e0*/  IADD3.X R9, R105, R9, R23, P0, !PT ;  /* 0x0000000969097210 */ /* 0x000fe200007fe417 */
[----:B------:R-:W-:Y:S08]  /*23f0*/  @P5 BRA `(.L_x_37) ;  /* 0x0000000000045947 */ /* 0x000ff00003800000 */
[----:B------:R0:W5:Y:S02]  /*2400*/  LDG.E.U8 R99, desc[UR38][R8.64] ;  /* 0x0000002608637981 */ /* 0x000164000c1e1100 */
.L_x_37:
[----:B------:R-:W-:Y:S05]  /*2410*/  BSYNC B1 ;  /* 0x0000000000017941 */ /* 0x000fea0003800000 */
.L_x_36:
[----:B-----5:R-:W-:Y:S01]  /*2420*/  LOP3.LUT R15, R99, 0xffff, RZ, 0xc0, !PT ;  /* 0x0000ffff630f7812 */ /* 0x020fe200078ec0ff */
[C---:B------:R-:W-:Y:S01]  /*2430*/  IMAD.SHL.U32 R10, R102.reuse, 0x8, RZ ;  /* 0x00000008660a7824 */ /* 0x040fe200078e00ff */
[----:B------:R-:W-:Y:S01]  /*2440*/  ISETP.LT.OR P2, PT, R3, 0x2, !P1 ;  /* 0x000000020300780c */ /* 0x000fe20004f41670 */
[----:B------:R-:W-:Y:S01]  /*2450*/  BSSY B1, `(.L_x_38) ;  /* 0x000000e000017945 */ /* 0x000fe20003800000 */
[----:B------:R-:W-:Y:S02]  /*2460*/  PRMT R100, R15, 0x8880, RZ ;  /* 0x000088800f647816 */ /* 0x000fe400000000ff */
[----:B------:R-:W-:Y:S02]  /*2470*/  SHF.L.U64.HI R11, R102, 0x3, R103 ;  /* 0x00000003660b7819 */ /* 0x000fe40000010267 */
[----:B------:R-:W-:Y:S01]  /*2480*/  ISETP.GE.AND P0, PT, R101, 0x9, PT ;  /* 0x000000096500780c */ /* 0x000fe20003f06270 */
[----:B------:R-:W-:Y:S02]  /*2490*/  IMAD R15, R100, R91, RZ ;  /* 0x0000005b640f7224 */ /* 0x000fe400078e02ff */
[----:B------:R-:W-:-:S04]  /*24a0*/  IMAD.WIDE.U32 R10, R14, R102, R10 ;  /* 0x000000660e0a7225 */ /* 0x000fc800078e000a */
[----:B------:R-:W-:Y:S01]  /*24b0*/  @!P5 IMAD R21, R24, R90, R15 ;  /* 0x0000005a1815d224 */ /* 0x000fe200078e020f */
[----:B------:R-:W-:Y:S01]  /*24c0*/  IADD3 R10, P3, P4, R20, R104, R10 ;  /* 0x00000068140a7210 */ /* 0x000fe20007c7e00a */
[----:B------:R-:W-:-:S03]  /*24d0*/  IMAD.IADD R20, R23, 0x1, R11 ;  /* 0x0000000117147824 */ /* 0x000fc600078e020b */
[----:B------:R1:W-:Y:S01]  /*24e0*/  @!P5 STG.E.U8 desc[UR38][R4.64], R21 ;  /* 0x000000150400d986 */ /* 0x0003e2000c101126 */
[----:B------:R-:W-:Y:S08]  /*24f0*/  @P2 BRA `(.L_x_39) ;  /* 0x00000000000c2947 */ /* 0x000ff00003800000 */
[----:B------:R-:W2:Y:S02]  /*2500*/  LDG.E.U8 R99, desc[UR38][R8.64+0x1] ;  /* 0x0000012608637981 */ /* 0x000ea4000c1e1100 */
[----:B--2---:R-:W-:-:S05]  /*2510*/  PRMT R14, R99, 0x8880, RZ ;  /* 0x00008880630e7816 */ /* 0x004fca00000000ff */
[----:B------:R-:W-:-:S07]  /*2520*/  IMAD R15, R14, R91, RZ ;  /* 0x0000005b0e0f7224 */ /* 0x000fce00078e02ff */
.L_x_39:
[----:B------:R-:W-:Y:S05]  /*2530*/  BSYNC B1 ;  /* 0x0000000000017941 */ /* 0x000fea0003800000 */
.L_x_38:
[----:B------:R-:W-:Y:S01]  /*2540*/  ISETP.LT.OR P5, PT, R3, 0x1, !P0 ;  /* 0x000000010300780c */ /* 0x000fe200047a1670 */
[----:B------:R-:W-:Y:S01]  /*2550*/  @!P2 IMAD R25, R25, R90, R15 ;  /* 0x0000005a1919a224 */ /* 0x000fe200078e020f */
[----:B------:R-:W-:Y:S01]  /*2560*/  BSSY B1, `(.L_x_40) ;  /* 0x000000a000017945 */ /* 0x000fe20003800000 */
[----:B------:R-:W-:Y:S02]  /*2570*/  IADD3.X R11, R13, R105, R20, P3, P4 ;  /* 0x000000690d0b7210 */ /* 0x000fe40001fe8414 */
[C---:B------:R-:W-:Y:S01]  /*2580*/  ISETP.LT.OR P3, PT, R3.reuse, 0x2, !P0 ;  /* 0x000000020300780c */ /* 0x040fe20004761670 */
[----:B------:R2:W-:Y:S01]  /*2590*/  @!P2 STG.E.U8 desc[UR38][R4.64+0x1], R25 ;  /* 0x000001190400a986 */ /* 0x0005e2000c101126 */
[C---:B------:R-:W-:Y:S02]  /*25a0*/  ISETP.LT.OR P4, PT, R3.reuse, 0x9, !P1 ;  /* 0x000000090300780c */ /* 0x040fe40004f81670 */
[----:B------:R-:W-:-:S04]  /*25b0*/  ISETP.LT.OR P2, PT, R3, 0xa, !P1 ;  /* 0x0000000a0300780c */ /* 0x000fc80004f41670 */
[----:B------:R-:W-:Y:S09]  /*25c0*/  @P5 BRA `(.L_x_41) ;  /* 0x00000000000c5947 */ /* 0x000ff20003800000 */
[----:B------:R-:W3:Y:S02]  /*25d0*/  LDG.E.U8 R99, desc[UR38][R10.64] ;  /* 0x000000260a637981 */ /* 0x000ee4000c1e1100 */
[----:B---3--:R-:W-:-:S05]  /*25e0*/  PRMT R12, R99, 0x8880, RZ ;  /* 0x00008880630c7816 */ /* 0x008fca00000000ff */
[----:B------:R-:W-:-:S07]  /*25f0*/  IMAD R15, R12, R91, RZ ;  /* 0x0000005b0c0f7224 */ /* 0x000fce00078e02ff */
.L_x_41:
[----:B------:R-:W-:Y:S05]  /*2600*/  BSYNC B1 ;  /* 0x0000000000017941 */ /* 0x000fea0003800000 */
.L_x_40:
[----:B------:R-:W-:Y:S01]  /*2610*/  @!P5 IMAD R13, R26, R90, R15 ;  /* 0x0000005a1a0dd224 */ /* 0x000fe200078e020f */
[----:B------:R-:W-:Y:S04]  /*2620*/  BSSY B1, `(.L_x_42) ;  /* 0x0000006000017945 */ /* 0x000fe80003800000 */
[----:B------:R3:W-:Y:S01]  /*2630*/  @!P5 STG.E.U8 desc[UR38][R6.64], R13 ;  /* 0x0000000d0600d986 */ /* 0x0007e2000c101126 */
[----:B------:R-:W-:Y:S05]  /*2640*/  @P3 BRA `(.L_x_43) ;  /* 0x00000000000c3947 */ /* 0x000fea0003800000 */
[----:B------:R-:W4:Y:S02]  /*2650*/  LDG.E.U8 R99, desc[UR38][R10.64+0x1] ;  /* 0x000001260a637981 */ /* 0x000f24000c1e1100 */
[----:B----4-:R-:W-:-:S05]  /*2660*/  PRMT R12, R99, 0x8880, RZ ;  /* 0x00008880630c7816 */ /* 0x010fca00000000ff */
[----:B------:R-:W-:-:S07]  /*2670*/  IMAD R15, R12, R91, RZ ;  /* 0x0000005b0c0f7224 */ /* 0x000fce00078e02ff */
.L_x_43:
[----:B------:R-:W-:Y:S05]  /*2680*/  BSYNC B1 ;  /* 0x0000000000017941 */ /* 0x000fea0003800000 */
.L_x_42:
[----:B------:R-:W-:Y:S01]  /*2690*/  @!P3 IMAD R27, R27, R90, R15 ;  /* 0x0000005a1b1bb224 */ /* 0x000fe200078e020f */
[----:B------:R-:W-:Y:S04]  /*26a0*/  BSSY B1, `(.L_x_44) ;  /* 0x0000006000017945 */ /* 0x000fe80003800000 */
[----:B------:R4:W-:Y:S01]  /*26b0*/  @!P3 STG.E.U8 desc[UR38][R6.64+0x1], R27 ;  /* 0x0000011b0600b986 */ /* 0x0009e2000c101126 */
[----:B------:R-:W-:Y:S05]  /*26c0*/  @P4 BRA `(.L_x_45) ;  /* 0x00000000000c4947 */ /* 0x000fea0003800000 */
[----:B------:R-:W5:Y:S02]  /*26d0*/  LDG.E.U8 R99, desc[UR38][R8.64+0x8] ;  /* 0x0000082608637981 */ /* 0x000f64000c1e1100 */
[----:B-----5:R-:W-:-:S05]  /*26e0*/  PRMT R12, R99, 0x8880, RZ ;  /* 0x00008880630c7816 */ /* 0x020fca00000000ff */
[----:B------:R-:W-:-:S07]  /*26f0*/  IMAD R15, R12, R91, RZ ;  /* 0x0000005b0c0f7224 */ /* 0x000fce00078e02ff */
.L_x_45:
[----:B------:R-:W-:Y:S05]  /*2700*/  BSYNC B1 ;  /* 0x0000000000017941 */ /* 0x000fea0003800000 */
.L_x_44:
[----:B---3--:R-:W-:Y:S01]  /*2710*/  @!P4 IMAD R13, R28, R90, R15 ;  /* 0x0000005a1c0dc224 */ /* 0x008fe200078e020f */
[----:B------:R-:W-:Y:S04]  /*2720*/  BSSY B1, `(.L_x_46) ;  /* 0x0000006000017945 */ /* 0x000fe80003800000 */
[----:B------:R3:W-:Y:S01]  /*2730*/  @!P4 STG.E.U8 desc[UR38][R4.64+0x8], R13 ;  /* 0x0000080d0400c986 */ /* 0x0007e2000c101126 */
[----:B------:R-:W-:Y:S05]  /*2740*/  @P2 BRA `(.L_x_47) ;  /* 0x00000000000c2947 */ /* 0x000fea0003800000 */
[----:B------:R-:W5:Y:S02]  /*2750*/  LDG.E.U8 R99, desc[UR38][R8.64+0x9] ;  /* 0x0000092608637981 */ /* 0x000f64000c1e1100 */
[----:B-----5:R-:W-:-:S05]  /*2760*/  PRMT R12, R99, 0x8880, RZ ;  /* 0x00008880630c7816 */ /* 0x020fca00000000ff */
[----:B------:R-:W-:-:S07]  /*2770*/  IMAD R15, R12, R91, RZ ;  /* 0x0000005b0c0f7224 */ /* 0x000fce00078e02ff */
.L_x_47:
[----:B------:R-:W-:Y:S05]  /*2780*/  BSYNC B1 ;  /* 0x0000000000017941 */ /* 0x000fea0003800000 */
.L_x_46:
[----:B------:R-:W-:Y:S01]  /*2790*/  ISETP.LT.OR P4, PT, R3, 0x9, !P0 ;  /* 0x000000090300780c */ /* 0x000fe20004781670 */
[----:B------:R-:W-:Y:S01]  /*27a0*/  @!P2 IMAD R29, R29, R90, R15 ;  /* 0x0000005a1d1da224 */ /* 0x000fe200078e020f */
[----:B------:R-:W-:Y:S01]  /*27b0*/  BSSY B1, `(.L_x_48) ;  /* 0x0000009000017945 */ /* 0x000fe20003800000 */
[C---:B------:R-:W-:Y:S02]  /*27c0*/  ISETP.LT.OR P3, PT, R3.reuse, 0xa, !P0 ;  /* 0x0000000a0300780c */ /* 0x040fe40004761670 */
[C---:B------:R-:W-:Y:S01]  /*27d0*/  ISETP.LT.OR P5, PT, R3.reuse, 0x11, !P1 ;  /* 0x000000110300780c */ /* 0x040fe20004fa1670 */
[----:B------:R0:W-:Y:S01]  /*27e0*/  @!P2 STG.E.U8 desc[UR38][R4.64+0x9], R29 ;  /* 0x0000091d0400a986 */ /* 0x0001e2000c101126 */
[----:B------:R-:W-:-:S06]  /*27f0*/  ISETP.LT.OR P2, PT, R3, 0x12, !P1 ;  /* 0x000000120300780c */ /* 0x000fcc0004f41670 */
[----:B------:R-:W-:Y:S07]  /*2800*/  @P4 BRA `(.L_x_49) ;  /* 0x00000000000c4947 */ /* 0x000fee0003800000 */
[----:B------:R-:W5:Y:S02]  /*2810*/  LDG.E.U8 R99, desc[UR38][R10.64+0x8] ;  /* 0x000008260a637981 */ /* 0x000f64000c1e1100 */
[----:B-----5:R-:W-:-:S05]  /*2820*/  PRMT R12, R99, 0x8880, RZ ;  /* 0x00008880630c7816 */ /* 0x020fca00000000ff */
[----:B------:R-:W-:-:S07]  /*2830*/  IMAD R15, R12, R91, RZ ;  /* 0x0000005b0c0f7224 */ /* 0x000fce00078e02ff */
.L_x_49:
[----:B------:R-:W-:Y:S05]  /*2840*/  BSYNC B1 ;  /* 0x0000000000017941 */ /* 0x000fea0003800000 */
.L_x_48:
[----:B---3--:R-:W-:Y:S01]  /*2850*/  @!P4 IMAD R13, R30, R90, R15 ;  /* 0x0000005a1e0dc224 */ /* 0x008fe200078e020f */
[----:B------:R-:W-:Y:S04]  /*2860*/  BSSY B1, `(.L_x_50) ;  /* 0x0000006000017945 */ /* 0x000fe80003800000 */
[----:B------:R3:W-:Y:S01]  /*2870*/  @!P4 STG.E.U8 desc[UR38][R6.64+0x8], R13 ;  /* 0x0000080d0600c986 */ /* 0x0007e2000c101126 */
[----:B------:R-:W-:Y:S05]  /*2880*/  @P3 BRA `(.L_x_51) ;  /* 0x00000000000c3947 */ /* 0x000fea0003800000 */
[----:B------:R-:W5:Y:S02]  /*2890*/  LDG.E.U8 R99, desc[UR38][R10.64+0x9] ;  /* 0x000009260a637981 */ /* 0x000f64000c1e1100 */
[----:B-----5:R-:W-:-:S05]  /*28a0*/  PRMT R12, R99, 0x8880, RZ ;  /* 0x00008880630c7816 */ /* 0x020fca00000000ff */
[----:B------:R-:W-:-:S07]  /*28b0*/  IMAD R15, R12, R91, RZ ;  /* 0x0000005b0c0f7224 */ /* 0x000fce00078e02ff */
.L_x_51:
[----:B------:R-:W-:Y:S05]  /*28c0*/  BSYNC B1 ;  /* 0x0000000000017941 */ /* 0x000fea0003800000 */
.L_x_50:
[----:B------:R-:W-:Y:S01]  /*28d0*/  @!P3 IMAD R31, R31, R90, R15 ;  /* 0x0000005a1f1fb224 */ /* 0x000fe200078e020f */
[----:B------:R-:W-:Y:S04]  /*28e0*/  BSSY B1, `(.L_x_52) ;  /* 0x0000006000017945 */ /* 0x000fe80003800000 */
[----:B------:R0:W-:Y:S01]  /*28f0*/  @!P3 STG.E.U8 desc[UR38][R6.64+0x9], R31 ;  /* 0x0000091f0600b986 */ /* 0x0001e2000c101126 */
[----:B------:R-:W-:Y:S05]  /*2900*/  @P5 BRA `(.L_x_53) ;  /* 0x00000000000c5947 */ /* 0x000fea0003800000 */
[----:B------:R-:W5:Y:S02]  /*2910*/  LDG.E.U8 R99, desc[UR38][R8.64+0x10] ;  /* 0x0000102608637981 */ /* 0x000f64000c1e1100 */
[----:B-----5:R-:W-:-:S05]  /*2920*/  PRMT R12, R99, 0x8880, RZ ;  /* 0x00008880630c7816 */ /* 0x020fca00000000ff */
[----:B------:R-:W-:-:S07]  /*2930*/  IMAD R15, R12, R91, RZ ;  /* 0x0000005b0c0f7224 */ /* 0x000fce00078e02ff */
.L_x_53:
[----:B------:R-:W-:Y:S05]  /*2940*/  BSYNC B1 ;  /* 0x0000000000017941 */ /* 0x000fea0003800000 */
.L_x_52:
[----:B---3--:R-:W-:Y:S01]  /*2950*/  @!P5 IMAD R13, R32, R90, R15 ;  /* 0x0000005a200dd224 */ /* 0x008fe200078e020f */
[----:B------:R-:W-:Y:S04]  /*2960*/  BSSY B1, `(.L_x_54) ;  /* 0x0000006000017945 */ /* 0x000fe80003800000 */
[----:B------:R3:W-:Y:S01]  /*2970*/  @!P5 STG.E.U8 desc[UR38][R4.64+0x10], R13 ;  /* 0x0000100d0400d986 */ /* 0x0007e2000c101126 */
[----:B------:R-:W-:Y:S05]  /*2980*/  @P2 BRA `(.L_x_55) ;  /* 0x00000000000c2947 */ /* 0x000fea0003800000 */
[----:B------:R-:W5:Y:S02]  /*2990*/  LDG.E.U8 R99, desc[UR38][R8.64+0x11] ;  /* 0x0000112608637981 */ /* 0x000f64000c1e1100 */
[----:B-----5:R-:W-:-:S05]  /*29a0*/  PRMT R12, R99, 0x8880, RZ ;  /* 0x00008880630c7816 */ /* 0x020fca00000000ff */
[----:B------:R-:W-:-:S07]  /*29b0*/  IMAD R15, R12, R91, RZ ;  /* 0x0000005b0c0f7224 */ /* 0x000fce00078e02ff */
.L_x_55:
[----:B------:R-:W-:Y:S05]  /*29c0*/  BSYNC B1 ;  /* 0x0000000000017941 */ /* 0x000fea0003800000 */
.L_x_54:
        /* <DEDUP_REMOVED lines=11> */
.L_x_57:
[----:B------:R-:W-:Y:S05]  /*2a80*/  BSYNC B1 ;  /* 0x0000000000017941 */ /* 0x000fea0003800000 */
.L_x_56:
[----:B---3--:R-:W-:Y:S01]  /*2a90*/  @!P4 IMAD R13, R34, R90, R15 ;  /* 0x0000005a220dc224 */ /* 0x008fe200078e020f */
[----:B------:R-:W-:Y:S04]  /*2aa0*/  BSSY B1, `(.L_x_58) ;  /* 0x0000006000017945 */ /* 0x000fe80003800000 */
[----:B------:R3:W-:Y:S01]  /*2ab0*/  @!P4 STG.E.U8 desc[UR38][R6.64+0x10], R13 ;  /* 0x0000100d0600c986 */ /* 0x0007e2000c101126 */
[----:B------:R-:W-:Y:S05]  /*2ac0*/  @P3 BRA `(.L_x_59) ;  /* 0x00000000000c3947 */ /* 0x000fea0003800000 */
[----:B------:R-:W5:Y:S02]  /*2ad0*/  LDG.E.U8 R99, desc[UR38][R10.64+0x11] ;  /* 0x000011260a637981 */ /* 0x000f64000c1e1100 */
[----:B-----5:R-:W-:-:S05]  /*2ae0*/  PRMT R12, R99, 0x8880, RZ ;  /* 0x00008880630c7816 */ /* 0x020fca00000000ff */
[----:B------:R-:W-:-:S07]  /*2af0*/  IMAD R15, R12, R91, RZ ;  /* 0x0000005b0c0f7224 */ /* 0x000fce00078e02ff */
.L_x_59:
[----:B------:R-:W-:Y:S05]  /*2b00*/  BSYNC B1 ;  /* 0x0000000000017941 */ /* 0x000fea0003800000 */
.L_x_58:
[----:B------:R-:W-:Y:S01]  /*2b10*/  @!P3 IMAD R35, R35, R90, R15 ;  /* 0x0000005a2323b224 */ /* 0x000fe200078e020f */
[----:B------:R-:W-:Y:S04]  /*2b20*/  BSSY B1, `(.L_x_60) ;  /* 0x0000006000017945 */ /* 0x000fe80003800000 */
[----:B------:R0:W-:Y:S01]  /*2b30*/  @!P3 STG.E.U8 desc[UR38][R6.64+0x11], R35 ;  /* 0x000011230600b986 */ /* 0x0001e2000c101126 */
[----:B------:R-:W-:Y:S05]  /*2b40*/  @P5 BRA `(.L_x_61) ;  /* 0x00000000000c5947 */ /* 0x000fea0003800000 */
[----:B------:R-:W5:Y:S02]  /*2b50*/  LDG.E.U8 R99, desc[UR38][R8.64+0x18] ;  /* 0x0000182608637981 */ /* 0x000f64000c1e1100 */
[----:B-----5:R-:W-:-:S05]  /*2b60*/  PRMT R12, R99, 0x8880, RZ ;  /* 0x00008880630c7816 */ /* 0x020fca00000000ff */
[----:B------:R-:W-:-:S07]  /*2b70*/  IMAD R15, R12, R91, RZ ;  /* 0x0000005b0c0f7224 */ /* 0x000fce00078e02ff */
.L_x_61:
[----:B------:R-:W-:Y:S05]  /*2b80*/  BSYNC B1 ;  /* 0x0000000000017941 */ /* 0x000fea0003800000 */
.L_x_60:
[----:B---3--:R-:W-:Y:S01]  /*2b90*/  @!P5 IMAD R13, R36, R90, R15 ;  /* 0x0000005a240dd224 */ /* 0x008fe200078e020f */
[----:B------:R-:W-:Y:S04]  /*2ba0*/  BSSY B1, `(.L_x_62) ;  /* 0x0000006000017945 */ /* 0x000fe80003800000 */
[----:B------:R3:W-:Y:S01]  /*2bb0*/  @!P5 STG.E.U8 desc[UR38][R4.64+0x18], R13 ;  /* 0x0000180d0400d986 */ /* 0x0007e2000c101126 */
[----:B------:R-:W-:Y:S05]  /*2bc0*/  @P2 BRA `(.L_x_63) ;  /* 0x00000000000c2947 */ /* 0x000fea0003800000 */
[----:B------:R-:W5:Y:S02]  /*2bd0*/  LDG.E.U8 R99, desc[UR38][R8.64+0x19] ;  /* 0x0000192608637981 */ /* 0x000f64000c1e1100 */
[----:B-----5:R-:W-:-:S05]  /*2be0*/  PRMT R12, R99, 0x8880, RZ ;  /* 0x00008880630c7816 */ /* 0x020fca00000000ff */
[----:B------:R-:W-:-:S07]  /*2bf0*/  IMAD R15, R12, R91, RZ ;  /* 0x0000005b0c0f7224 */ /* 0x000fce00078e02ff */
.L_x_63:
[----:B------:R-:W-:Y:S05]  /*2c00*/  BSYNC B1 ;  /* 0x0000000000017941 */ /* 0x000fea0003800000 */
.L_x_62:
        /* <DEDUP_REMOVED lines=11> */
.L_x_65:
[----:B------:R-:W-:Y:S05]  /*2cc0*/  BSYNC B1 ;  /* 0x0000000000017941 */ /* 0x000fea0003800000 */
.L_x_64:
[----:B---3--:R-:W-:Y:S01]  /*2cd0*/  @!P4 IMAD R13, R38, R90, R15 ;  /* 0x0000005a260dc224 */ /* 0x008fe200078e020f */
[----:B------:R-:W-:Y:S04]  /*2ce0*/  BSSY B1, `(.L_x_66) ;  /* 0x0000006000017945 */ /* 0x000fe80003800000 */
[----:B------:R3:W-:Y:S01]  /*2cf0*/  @!P4 STG.E.U8 desc[UR38][R6.64+0x18], R13 ;  /* 0x0000180d0600c986 */ /* 0x0007e2000c101126 */
[----:B------:R-:W-:Y:S05]  /*2d00*/  @P3 BRA `(.L_x_67) ;  /* 0x00000000000c3947 */ /* 0x000fea0003800000 */
[----:B------:R-:W5:Y:S02]  /*2d10*/  LDG.E.U8 R99, desc[UR38][R10.64+0x19] ;  /* 0x000019260a637981 */ /* 0x000f64000c1e1100 */
[----:B-----5:R-:W-:-:S05]  /*2d20*/  PRMT R12, R99, 0x8880, RZ ;  /* 0x00008880630c7816 */ /* 0x020fca00000000ff */
[----:B------:R-:W-:-:S07]  /*2d30*/  IMAD R15, R12, R91, RZ ;  /* 0x0000005b0c0f7224 */ /* 0x000fce00078e02ff */
.L_x_67:
[----:B------:R-:W-:Y:S05]  /*2d40*/  BSYNC B1 ;  /* 0x0000000000017941 */ /* 0x000fea0003800000 */
.L_x_66:
[----:B------:R-:W-:Y:S01]  /*2d50*/  @!P3 IMAD R39, R39, R90, R15 ;  /* 0x0000005a2727b224 */ /* 0x000fe200078e020f */
[----:B------:R-:W-:Y:S04]  /*2d60*/  BSSY B1, `(.L_x_68) ;  /* 0x0000006000017945 */ /* 0x000fe80003800000 */
[----:B------:R0:W-:Y:S01]  /*2d70*/  @!P3 STG.E.U8 desc[UR38][R6.64+0x19], R39 ;  /* 0x000019270600b986 */ /* 0x0001e2000c101126 */
[----:B------:R-:W-:Y:S05]  /*2d80*/  @P5 BRA `(.L_x_69) ;  /* 0x00000000000c5947 */ /* 0x000fea0003800000 */
[----:B------:R-:W5:Y:S02]  /*2d90*/  LDG.E.U8 R99, desc[UR38][R8.64+0x20] ;  /* 0x0000202608637981 */ /* 0x000f64000c1e1100 */
[----:B-----5:R-:W-:-:S05]  /*2da0*/  PRMT R12, R99, 0x8880, RZ ;  /* 0x00008880630c7816 */ /* 0x020fca00000000ff */
[----:B------:R-:W-:-:S07]  /*2db0*/  IMAD R15, R12, R91, RZ ;  /* 0x0000005b0c0f7224 */ /* 0x000fce00078e02ff */
.L_x_69:
[----:B------:R-:W-:Y:S05]  /*2dc0*/  BSYNC B1 ;  /* 0x0000000000017941 */ /* 0x000fea0003800000 */
.L_x_68:
[----:B---3--:R-:W-:Y:S01]  /*2dd0*/  @!P5 IMAD R13, R40, R90, R15 ;  /* 0x0000005a280dd224 */ /* 0x008fe200078e020f */
[----:B------:R-:W-:Y:S04]  /*2de0*/  BSSY B1, `(.L_x_70) ;  /* 0x0000006000017945 */ /* 0x000fe80003800000 */
[----:B------:R3:W-:Y:S01]  /*2df0*/  @!P5 STG.E.U8 desc[UR38][R4.64+0x20], R13 ;  /* 0x0000200d0400d986 */ /* 0x0007e2000c101126 */
[----:B------:R-:W-:Y:S05]  /*2e00*/  @P2 BRA `(.L_x_71) ;  /* 0x00000000000c2947 */ /* 0x000fea0003800000 */
[----:B------:R-:W5:Y:S02]  /*2e10*/  LDG.E.U8 R99, desc[UR38][R8.64+0x21] ;  /* 0x0000212608637981 */ /* 0x000f64000c1e1100 */
[----:B-----5:R-:W-:-:S05]  /*2e20*/  PRMT R12, R99, 0x8880, RZ ;  /* 0x00008880630c7816 */ /* 0x020fca00000000ff */
[----:B------:R-:W-:-:S07]  /*2e30*/  IMAD R15, R12, R91, RZ ;  /* 0x0000005b0c0f7224 */ /* 0x000fce00078e02ff */
.L_x_71:
[----:B------:R-:W-:Y:S05]  /*2e40*/  BSYNC B1 ;  /* 0x0000000000017941 */ /* 0x000fea0003800000 */
.L_x_70:
        /* <DEDUP_REMOVED lines=11> */
.L_x_73:
[----:B------:R-:W-:Y:S05]  /*2f00*/  BSYNC B1 ;  /* 0x0000000000017941 */ /* 0x000fea0003800000 */
.L_x_72:
[----:B---3--:R-:W-:Y:S01]  /*2f10*/  @!P4 IMAD R13, R42, R90, R15 ;  /* 0x0000005a2a0dc224 */ /* 0x008fe200078e020f */
[----:B------:R-:W-:Y:S04]  /*2f20*/  BSSY B1, `(.L_x_74) ;  /* 0x0000006000017945 */ /* 0x000fe80003800000 */
[----:B------:R3:W-:Y:S01]  /*2f30*/  @!P4 STG.E.U8 desc[UR38][R6.64+0x20], R13 ;  /* 0x0000200d0600c986 */ /* 0x0007e2000c101126 */
[----:B------:R-:W-:Y:S05]  /*2f40*/  @P3 BRA `(.L_x_75) ;  /* 0x00000000000c3947 */ /* 0x000fea0003800000 */
[----:B------:R-:W5:Y:S02]  /*2f50*/  LDG.E.U8 R99, desc[UR38][R10.64+0x21] ;  /* 0x000021260a637981 */ /* 0x000f64000c1e1100 */
[----:B-----5:R-:W-:-:S05]  /*2f60*/  PRMT R12, R99, 0x8880, RZ ;  /* 0x00008880630c7816 */ /* 0x020fca00000000ff */
[----:B------:R-:W-:-:S07]  /*2f70*/  IMAD R15, R12, R91, RZ ;  /* 0x0000005b0c0f7224 */ /* 0x000fce00078e02ff */
.L_x_75:
[----:B------:R-:W-:Y:S05]  /*2f80*/  BSYNC B1 ;  /* 0x0000000000017941 */ /* 0x000fea0003800000 */
.L_x_74:
[----:B------:R-:W-:Y:S01]  /*2f90*/  @!P3 IMAD R43, R43, R90, R15 ;  /* 0x0000005a2b2bb224 */ /* 0x000fe200078e020f */
[----:B------:R-:W-:Y:S04]  /*2fa0*/  BSSY B1, `(.L_x_76) ;  /* 0x0000006000017945 */ /* 0x000fe80003800000 */
[----:B------:R0:W-:Y:S01]  /*2fb0*/  @!P3 STG.E.U8 desc[UR38][R6.64+0x21], R43 ;  /* 0x0000212b0600b986 */ /* 0x0001e2000c101126 */
[----:B------:R-:W-:Y:S05]  /*2fc0*/  @P5 BRA `(.L_x_77) ;  /* 0x00000000000c5947 */ /* 0x000fea0003800000 */
[----:B------:R-:W5:Y:S02]  /*2fd0*/  LDG.E.U8 R99, desc[UR38][R8.64+0x28] ;  /* 0x0000282608637981 */ /* 0x000f64000c1e1100 */
[----:B-----5:R-:W-:-:S05]  /*2fe0*/  PRMT R12, R99, 0x8880, RZ ;  /* 0x00008880630c7816 */ /* 0x020fca00000000ff */
[----:B------:R-:W-:-:S07]  /*2ff0*/  IMAD R15, R12, R91, RZ ;  /* 0x0000005b0c0f7224 */ /* 0x000fce00078e02ff */
.L_x_77:
[----:B------:R-:W-:Y:S05]  /*3000*/  BSYNC B1 ;  /* 0x0000000000017941 */ /* 0x000fea0003800000 */
.L_x_76:
[----:B---3--:R-:W-:Y:S01]  /*3010*/  @!P5 IMAD R13, R44, R90, R15 ;  /* 0x0000005a2c0dd224 */ /* 0x008fe200078e020f */
[----:B------:R-:W-:Y:S04]  /*3020*/  BSSY B1, `(.L_x_78) ;  /* 0x0000006000017945 */ /* 0x000fe80003800000 */
[----:B------:R3:W-:Y:S01]  /*3030*/  @!P5 STG.E.U8 desc[UR38][R4.64+0x28], R13 ;  /* 0x0000280d0400d986 */ /* 0x0007e2000c101126 */
[----:B------:R-:W-:Y:S05]  /*3040*/  @P2 BRA `(.L_x_79) ;  /* 0x00000000000c2947 */ /* 0x000fea0003800000 */
[----:B------:R-:W5:Y:S02]  /*3050*/  LDG.E.U8 R99, desc[UR38][R8.64+0x29] ;  /* 0x0000292608637981 */ /* 0x000f64000c1e1100 */
[----:B-----5:R-:W-:-:S05]  /*3060*/  PRMT R12, R99, 0x8880, RZ ;  /* 0x00008880630c7816 */ /* 0x020fca00000000ff */
[----:B------:R-:W-:-:S07]  /*3070*/  IMAD R15, R12, R91, RZ ;  /* 0x0000005b0c0f7224 */ /* 0x000fce00078e02ff */
.L_x_79:
[----:B------:R-:W-:Y:S05]  /*3080*/  BSYNC B1 ;  /* 0x0000000000017941 */ /* 0x000fea0003800000 */
.L_x_78:
        /* <DEDUP_REMOVED lines=11> */
.L_x_81:
[----:B------:R-:W-:Y:S05]  /*3140*/  BSYNC B1 ;  /* 0x0000000000017941 */ /* 0x000fea0003800000 */
.L_x_80:
[----:B---3--:R-:W-:Y:S01]  /*3150*/  @!P4 IMAD R13, R46, R90, R15 ;  /* 0x0000005a2e0dc224 */ /* 0x008fe200078e020f */
[----:B------:R-:W-:Y:S04]  /*3160*/  BSSY B1, `(.L_x_82) ;  /* 0x0000006000017945 */ /* 0x000fe80003800000 */
[----:B------:R3:W-:Y:S01]  /*3170*/  @!P4 STG.E.U8 desc[UR38][R6.64+0x28], R13 ;  /* 0x0000280d0600c986 */ /* 0x0007e2000c101126 */
[----:B------:R-:W-:Y:S05]  /*3180*/  @P3 BRA `(.L_x_83) ;  /* 0x00000000000c3947 */ /* 0x000fea0003800000 */
[----:B------:R-:W5:Y:S02]  /*3190*/  LDG.E.U8 R99, desc[UR38][R10.64+0x29] ;  /* 0x000029260a637981 */ /* 0x000f64000c1e1100 */
[----:B-----5:R-:W-:-:S05]  /*31a0*/  PRMT R12, R99, 0x8880, RZ ;  /* 0x00008880630c7816 */ /* 0x020fca00000000ff */
[----:B------:R-:W-:-:S07]  /*31b0*/  IMAD R15, R12, R91, RZ ;  /* 0x0000005b0c0f7224 */ /* 0x000fce00078e02ff */
.L_x_83:
[----:B------:R-:W-:Y:S05]  /*31c0*/  BSYNC B1 ;  /* 0x0000000000017941 */ /* 0x000fea0003800000 */
.L_x_82:
[----:B------:R-:W-:Y:S01]  /*31d0*/  @!P3 IMAD R47, R47, R90, R15 ;  /* 0x0000005a2f2fb224 */ /* 0x000fe200078e020f */
[----:B------:R-:W-:Y:S04]  /*31e0*/  BSSY B1, `(.L_x_84) ;  /* 0x0000006000017945 */ /* 0x000fe80003800000 */
[----:B------:R0:W-:Y:S01]  /*31f0*/  @!P3 STG.E.U8 desc[UR38][R6.64+0x29], R47 ;  /* 0x0000292f0600b986 */ /* 0x0001e2000c101126 */
[----:B------:R-:W-:Y:S05]  /*3200*/  @P5 BRA `(.L_x_85) ;  /* 0x00000000000c5947 */ /* 0x000fea0003800000 */
[----:B------:R-:W5:Y:S02]  /*3210*/  LDG.E.U8 R99, desc[UR38][R8.64+0x30] ;  /* 0x0000302608637981 */ /* 0x000f64000c1e1100 */
[----:B-----5:R-:W-:-:S05]  /*3220*/  PRMT R12, R99, 0x8880, RZ ;  /* 0x00008880630c7816 */ /* 0x020fca00000000ff */
[----:B------:R-:W-:-:S07]  /*3230*/  IMAD R15, R12, R91, RZ ;  /* 0x0000005b0c0f7224 */ /* 0x000fce00078e02ff */
.L_x_85:
[----:B------:R-:W-:Y:S05]  /*3240*/  BSYNC B1 ;  /* 0x0000000000017941 */ /* 0x000fea0003800000 */
.L_x_84:
[----:B---3--:R-:W-:Y:S01]  /*3250*/  @!P5 IMAD R13, R48, R90, R15 ;  /* 0x0000005a300dd224 */ /* 0x008fe200078e020f */
[----:B------:R-:W-:Y:S04]  /*3260*/  BSSY B1, `(.L_x_86) ;  /* 0x0000006000017945 */ /* 0x000fe80003800000 */
[----:B------:R3:W-:Y:S01]  /*3270*/  @!P5 STG.E.U8 desc[UR38][R4.64+0x30], R13 ;  /* 0x0000300d0400d986 */ /* 0x0007e2000c101126 */
[----:B------:R-:W-:Y:S05]  /*3280*/  @P2 BRA `(.L_x_87) ;  /* 0x00000000000c2947 */ /* 0x000fea0003800000 */
[----:B------:R-:W5:Y:S02]  /*3290*/  LDG.E.U8 R99, desc[UR38][R8.64+0x31] ;  /* 0x0000312608637981 */ /* 0x000f64000c1e1100 */
[----:B-----5:R-:W-:-:S05]  /*32a0*/  PRMT R12, R99, 0x8880, RZ ;  /* 0x00008880630c7816 */ /* 0x020fca00000000ff */
[----:B------:R-:W-:-:S07]  /*32b0*/  IMAD R15, R12, R91, RZ ;  /* 0x0000005b0c0f7224 */ /* 0x000fce00078e02ff */
.L_x_87:
[----:B------:R-:W-:Y:S05]  /*32c0*/  BSYNC B1 ;  /* 0x0000000000017941 */ /* 0x000fea0003800000 */
.L_x_86:
        /* <DEDUP_REMOVED lines=11> */
.L_x_89:
[----:B------:R-:W-:Y:S05]  /*3380*/  BSYNC B1 ;  /* 0x0000000000017941 */ /* 0x000fea0003800000 */
.L_x_88:
[----:B---3--:R-:W-:Y:S01]  /*3390*/  @!P4 IMAD R13, R50, R90, R15 ;  /* 0x0000005a320dc224 */ /* 0x008fe200078e020f */
[----:B------:R-:W-:Y:S04]  /*33a0*/  BSSY B1, `(.L_x_90) ;  /* 0x0000006000017945 */ /* 0x000fe80003800000 */
[----:B------:R3:W-:Y:S01]  /*33b0*/  @!P4 STG.E.U8 desc[UR38][R6.64+0x30], R13 ;  /* 0x0000300d0600c986 */ /* 0x0007e2000c101126 */
[----:B------:R-:W-:Y:S05]  /*33c0*/  @P3 BRA `(.L_x_91) ;  /* 0x00000000000c3947 */ /* 0x000fea0003800000 */
[----:B------:R-:W5:Y:S02]  /*33d0*/  LDG.E.U8 R99, desc[UR38][R10.64+0x31] ;  /* 0x000031260a637981 */ /* 0x000f64000c1e1100 */
[----:B-----5:R-:W-:-:S05]  /*33e0*/  PRMT R12, R99, 0x8880, RZ ;  /* 0x00008880630c7816 */ /* 0x020fca00000000ff */
[----:B------:R-:W-:-:S07]  /*33f0*/  IMAD R15, R12, R91, RZ ;  /* 0x0000005b0c0f7224 */ /* 0x000fce00078e02ff */
.L_x_91:
[----:B------:R-:W-:Y:S05]  /*3400*/  BSYNC B1 ;  /* 0x0000000000017941 */ /* 0x000fea0003800000 */
.L_x_90:
[----:B------:R-:W-:Y:S01]  /*3410*/  @!P3 IMAD R51, R51, R90, R15 ;  /* 0x0000005a3333b224 */ /* 0x000fe200078e020f */
[----:B------:R-:W-:Y:S04]  /*3420*/  BSSY B1, `(.L_x_92) ;  /* 0x0000006000017945 */ /* 0x000fe80003800000 */
[----:B------:R0:W-:Y:S01]  /*3430*/  @!P3 STG.E.U8 desc[UR38][R6.64+0x31], R51 ;  /* 0x000031330600b986 */ /* 0x0001e2000c101126 */
[----:B------:R-:W-:Y:S05]  /*3440*/  @P5 BRA `(.L_x_93) ;  /* 0x00000000000c5947 */ /* 0x000fea0003800000 */
[----:B------:R-:W5:Y:S02]  /*3450*/  LDG.E.U8 R99, desc[UR38][R8.64+0x38] ;  /* 0x0000382608637981 */ /* 0x000f64000c1e1100 */
[----:B-----5:R-:W-:-:S05]  /*3460*/  PRMT R12, R99, 0x8880, RZ ;  /* 0x00008880630c7816 */ /* 0x020fca00000000ff */
[----:B------:R-:W-:-:S07]  /*3470*/  IMAD R15, R12, R91, RZ ;  /* 0x0000005b0c0f7224 */ /* 0x000fce00078e02ff */
.L_x_93:
[----:B------:R-:W-:Y:S05]  /*3480*/  BSYNC B1 ;  /* 0x0000000000017941 */ /* 0x000fea0003800000 */
.L_x_92:
[----:B---3--:R-:W-:Y:S01]  /*3490*/  @!P5 IMAD R13, R52, R90, R15 ;  /* 0x0000005a340dd224 */ /* 0x008fe200078e020f */
[----:B------:R-:W-:Y:S04]  /*34a0*/  BSSY B1, `(.L_x_94) ;  /* 0x0000006000017945 */ /* 0x000fe80003800000 */
[----:B------:R3:W-:Y:S01]  /*34b0*/  @!P5 STG.E.U8 desc[UR38][R4.64+0x38], R13 ;  /* 0x0000380d0400d986 */ /* 0x0007e2000c101126 */
[----:B------:R-:W-:Y:S05]  /*34c0*/  @P2 BRA `(.L_x_95) ;  /* 0x00000000000c2947 */ /* 0x000fea0003800000 */
[----:B------:R-:W5:Y:S02]  /*34d0*/  LDG.E.U8 R99, desc[UR38][R8.64+0x39] ;  /* 0x0000392608637981 */ /* 0x000f64000c1e1100 */
[----:B-----5:R-:W-:-:S05]  /*34e0*/  PRMT R12, R99, 0x8880, RZ ;  /* 0x00008880630c7816 */ /* 0x020fca00000000ff */
[----:B------:R-:W-:-:S07]  /*34f0*/  IMAD R15, R12, R91, RZ ;  /* 0x0000005b0c0f7224 */ /* 0x000fce00078e02ff */
.L_x_95:
[----:B------:R-:W-:Y:S05]  /*3500*/  BSYNC B1 ;  /* 0x0000000000017941 */ /* 0x000fea0003800000 */
.L_x_94:
        /* <DEDUP_REMOVED lines=11> */
.L_x_97:
[----:B------:R-:W-:Y:S05]  /*35c0*/  BSYNC B1 ;  /* 0x0000000000017941 */ /* 0x000fea0003800000 */
.L_x_96:
[----:B---3--:R-:W-:Y:S01]  /*35d0*/  @!P4 IMAD R13, R54, R90, R15 ;  /* 0x0000005a360dc224 */ /* 0x008fe200078e020f */
[----:B------:R-:W-:Y:S04]  /*35e0*/  BSSY B1, `(.L_x_98) ;  /* 0x0000006000017945 */ /* 0x000fe80003800000 */
[----:B------:R3:W-:Y:S01]  /*35f0*/  @!P4 STG.E.U8 desc[UR38][R6.64+0x38], R13 ;  /* 0x0000380d0600c986 */ /* 0x0007e2000c101126 */
[----:B------:R-:W-:Y:S05]  /*3600*/  @P3 BRA `(.L_x_99) ;  /* 0x00000000000c3947 */ /* 0x000fea0003800000 */
[----:B------:R-:W5:Y:S02]  /*3610*/  LDG.E.U8 R99, desc[UR38][R10.64+0x39] ;  /* 0x000039260a637981 */ /* 0x000f64000c1e1100 */
[----:B-----5:R-:W-:-:S05]  /*3620*/  PRMT R12, R99, 0x8880, RZ ;  /* 0x00008880630c7816 */ /* 0x020fca00000000ff */
[----:B------:R-:W-:-:S07]  /*3630*/  IMAD R15, R12, R91, RZ ;  /* 0x0000005b0c0f7224 */ /* 0x000fce00078e02ff */
.L_x_99:
[----:B------:R-:W-:Y:S05]  /*3640*/  BSYNC B1 ;  /* 0x0000000000017941 */ /* 0x000fea0003800000 */
.L_x_98:
[----:B------:R-:W-:Y:S01]  /*3650*/  @!P3 IMAD R55, R55, R90, R15 ;  /* 0x0000005a3737b224 */ /* 0x000fe200078e020f */
[----:B------:R-:W-:Y:S04]  /*3660*/  BSSY B1, `(.L_x_100) ;  /* 0x0000006000017945 */ /* 0x000fe80003800000 */
[----:B------:R0:W-:Y:S01]  /*3670*/  @!P3 STG.E.U8 desc[UR38][R6.64+0x39], R55 ;  /* 0x000039370600b986 */ /* 0x0001e2000c101126 */
[----:B------:R-:W-:Y:S05]  /*3680*/  @P5 BRA `(.L_x_101) ;  /* 0x00000000000c5947 */ /* 0x000fea0003800000 */
[----:B------:R-:W5:Y:S02]  /*3690*/  LDG.E.U8 R99, desc[UR38][R8.64+0x40] ;  /* 0x0000402608637981 */ /* 0x000f64000c1e1100 */
[----:B-----5:R-:W-:-:S05]  /*36a0*/  PRMT R12, R99, 0x8880, RZ ;  /* 0x00008880630c7816 */ /* 0x020fca00000000ff */
[----:B------:R-:W-:-:S07]  /*36b0*/  IMAD R15, R12, R91, RZ ;  /* 0x0000005b0c0f7224 */ /* 0x000fce00078e02ff */
.L_x_101:
[----:B------:R-:W-:Y:S05]  /*36c0*/  BSYNC B1 ;  /* 0x0000000000017941 */ /* 0x000fea0003800000 */
.L_x_100:
[----:B---3--:R-:W-:Y:S01]  /*36d0*/  @!P5 IMAD R13, R56, R90, R15 ;  /* 0x0000005a380dd224 */ /* 0x008fe200078e020f */
[----:B------:R-:W-:Y:S04]  /*36e0*/  BSSY B1, `(.L_x_102) ;  /* 0x0000006000017945 */ /* 0x000fe80003800000 */
[----:B------:R3:W-:Y:S01]  /*36f0*/  @!P5 STG.E.U8 desc[UR38][R4.64+0x40], R13 ;  /* 0x0000400d0400d986 */ /* 0x0007e2000c101126 */
[----:B------:R-:W-:Y:S05]  /*3700*/  @P2 BRA `(.L_x_103) ;  /* 0x00000000000c2947 */ /* 0x000fea0003800000 */
[----:B------:R-:W5:Y:S02]  /*3710*/  LDG.E.U8 R99, desc[UR38][R8.64+0x41] ;  /* 0x0000412608637981 */ /* 0x000f64000c1e1100 */
[----:B-----5:R-:W-:-:S05]  /*3720*/  PRMT R12, R99, 0x8880, RZ ;  /* 0x00008880630c7816 */ /* 0x020fca00000000ff */
[----:B------:R-:W-:-:S07]  /*3730*/  IMAD R15, R12, R91, RZ ;  /* 0x0000005b0c0f7224 */ /* 0x000fce00078e02ff */
.L_x_103:
[----:B------:R-:W-:Y:S05]  /*3740*/  BSYNC B1 ;  /* 0x0000000000017941 */ /* 0x000fea0003800000 */
.L_x_102:
        /* <DEDUP_REMOVED lines=11> */
.L_x_105:
[----:B------:R-:W-:Y:S05]  /*3800*/  BSYNC B1 ;  /* 0x0000000000017941 */ /* 0x000fea0003800000 */
.L_x_104:
[----:B---3--:R-:W-:Y:S01]  /*3810*/  @!P4 IMAD R13, R58, R90, R15 ;  /* 0x0000005a3a0dc224 */ /* 0x008fe200078e020f */
[----:B------:R-:W-:Y:S04]  /*3820*/  BSSY B1, `(.L_x_106) ;  /* 0x0000006000017945 */ /* 0x000fe80003800000 */
[----:B------:R3:W-:Y:S01]  /*3830*/  @!P4 STG.E.U8 desc[UR38][R6.64+0x40], R13 ;  /* 0x0000400d0600c986 */ /* 0x0007e2000c101126 */
[----:B------:R-:W-:Y:S05]  /*3840*/  @P3 BRA `(.L_x_107) ;  /* 0x00000000000c3947 */ /* 0x000fea0003800000 */
[----:B------:R-:W5:Y:S02]  /*3850*/  LDG.E.U8 R99, desc[UR38][R10.64+0x41] ;  /* 0x000041260a637981 */ /* 0x000f64000c1e1100 */
[----:B-----5:R-:W-:-:S05]  /*3860*/  PRMT R12, R99, 0x8880, RZ ;  /* 0x00008880630c7816 */ /* 0x020fca00000000ff */
[----:B------:R-:W-:-:S07]  /*3870*/  IMAD R15, R12, R91, RZ ;  /* 0x0000005b0c0f7224 */ /* 0x000fce00078e02ff */
.L_x_107:
[----:B------:R-:W-:Y:S05]  /*3880*/  BSYNC B1 ;  /* 0x0000000000017941 */ /* 0x000fea0003800000 */
.L_x_106:
[----:B------:R-:W-:Y:S01]  /*3890*/  @!P3 IMAD R59, R59, R90, R15 ;  /* 0x0000005a3b3bb224 */ /* 0x000fe200078e020f */
[----:B------:R-:W-:Y:S04]  /*38a0*/  BSSY B1, `(.L_x_108) ;  /* 0x0000006000017945 */ /* 0x000fe80003800000 */
[----:B------:R0:W-:Y:S01]  /*38b0*/  @!P3 STG.E.U8 desc[UR38][R6.64+0x41], R59 ;  /* 0x0000413b0600b986 */ /* 0x0001e2000c101126 */
[----:B------:R-:W-:Y:S05]  /*38c0*/  @P5 BRA `(.L_x_109) ;  /* 0x00000000000c5947 */ /* 0x000fea0003800000 */
[----:B------:R-:W5:Y:S02]  /*38d0*/  LDG.E.U8 R99, desc[UR38][R8.64+0x48] ;  /* 0x0000482608637981 */ /* 0x000f64000c1e1100 */
[----:B-----5:R-:W-:-:S05]  /*38e0*/  PRMT R12, R99, 0x8880, RZ ;  /* 0x00008880630c7816 */ /* 0x020fca00000000ff */
[----:B------:R-:W-:-:S07]  /*38f0*/  IMAD R15, R12, R91, RZ ;  /* 0x0000005b0c0f7224 */ /* 0x000fce00078e02ff */
.L_x_109:
[----:B------:R-:W-:Y:S05]  /*3900*/  BSYNC B1 ;  /* 0x0000000000017941 */ /* 0x000fea0003800000 */
.L_x_108:
[----:B---3--:R-:W-:Y:S01]  /*3910*/  @!P5 IMAD R13, R60, R90, R15 ;  /* 0x0000005a3c0dd224 */ /* 0x008fe200078e020f */
[----:B------:R-:W-:Y:S04]  /*3920*/  BSSY B1, `(.L_x_110) ;  /* 0x0000006000017945 */ /* 0x000fe80003800000 */
[----:B------:R3:W-:Y:S01]  /*3930*/  @!P5 STG.E.U8 desc[UR38][R4.64+0x48], R13 ;  /* 0x0000480d0400d986 */ /* 0x0007e2000c101126 */
[----:B------:R-:W-:Y:S05]  /*3940*/  @P2 BRA `(.L_x_111) ;  /* 0x00000000000c2947 */ /* 0x000fea0003800000 */
[----:B------:R-:W5:Y:S02]  /*3950*/  LDG.E.U8 R99, desc[UR38][R8.64+0x49] ;  /* 0x0000492608637981 */ /* 0x000f64000c1e1100 */
[----:B-----5:R-:W-:-:S05]  /*3960*/  PRMT R12, R99, 0x8880, RZ ;  /* 0x00008880630c7816 */ /* 0x020fca00000000ff */
[----:B------:R-:W-:-:S07]  /*3970*/  IMAD R15, R12, R91, RZ ;  /* 0x0000005b0c0f7224 */ /* 0x000fce00078e02ff */
.L_x_111:
[----:B------:R-:W-:Y:S05]  /*3980*/  BSYNC B1 ;  /* 0x0000000000017941 */ /* 0x000fea0003800000 */
.L_x_110:
        /* <DEDUP_REMOVED lines=11> */
.L_x_113:
[----:B------:R-:W-:Y:S05]  /*3a40*/  BSYNC B1 ;  /* 0x0000000000017941 */ /* 0x000fea0003800000 */
.L_x_112:
[----:B---3--:R-:W-:Y:S01]  /*3a50*/  @!P4 IMAD R13, R62, R90, R15 ;  /* 0x0000005a3e0dc224 */ /* 0x008fe200078e020f */
[----:B------:R-:W-:Y:S04]  /*3a60*/  BSSY B1, `(.L_x_114) ;  /* 0x0000006000017945 */ /* 0x000fe80003800000 */
[----:B------:R3:W-:Y:S01]  /*3a70*/  @!P4 STG.E.U8 desc[UR38][R6.64+0x48], R13 ;  /* 0x0000480d0600c986 */ /* 0x0007e2000c101126 */
[----:B------:R-:W-:Y:S05]  /*3a80*/  @P3 BRA `(.L_x_115) ;  /* 0x00000000000c3947 */ /* 0x000fea0003800000 */
[----:B------:R-:W5:Y:S02]  /*3a90*/  LDG.E.U8 R99, desc[UR38][R10.64+0x49] ;  /* 0x000049260a637981 */ /* 0x000f64000c1e1100 */
[----:B-----5:R-:W-:-:S05]  /*3aa0*/  PRMT R12, R99, 0x8880, RZ ;  /* 0x00008880630c7816 */ /* 0x020fca00000000ff */
[----:B------:R-:W-:-:S07]  /*3ab0*/  IMAD R15, R12, R91, RZ ;  /* 0x0000005b0c0f7224 */ /* 0x000fce00078e02ff */
.L_x_115:
[----:B------:R-:W-:Y:S05]  /*3ac0*/  BSYNC B1 ;  /* 0x0000000000017941 */ /* 0x000fea0003800000 */
.L_x_114:
[----:B------:R-:W-:Y:S01]  /*3ad0*/  @!P3 IMAD R63, R63, R90, R15 ;  /* 0x0000005a3f3fb224 */ /* 0x000fe200078e020f */
[----:B------:R-:W-:Y:S04]  /*3ae0*/  BSSY B1, `(.L_x_116) ;  /* 0x0000006000017945 */ /* 0x000fe80003800000 */
[----:B------:R0:W-:Y:S01]  /*3af0*/  @!P3 STG.E.U8 desc[UR38][R6.64+0x49], R63 ;  /* 0x0000493f0600b986 */ /* 0x0001e2000c101126 */
[----:B------:R-:W-:Y:S05]  /*3b00*/  @P5 BRA `(.L_x_117) ;  /* 0x00000000000c5947 */ /* 0x000fea0003800000 */
[----:B------:R-:W5:Y:S02]  /*3b10*/  LDG.E.U8 R99, desc[UR38][R8.64+0x50] ;  /* 0x0000502608637981 */ /* 0x000f64000c1e1100 */
[----:B-----5:R-:W-:-:S05]  /*3b20*/  PRMT R12, R99, 0x8880, RZ ;  /* 0x00008880630c7816 */ /* 0x020fca00000000ff */
[----:B------:R-:W-:-:S07]  /*3b30*/  IMAD R15, R12, R91, RZ ;  /* 0x0000005b0c0f7224 */ /* 0x000fce00078e02ff */
.L_x_117:
[----:B------:R-:W-:Y:S05]  /*3b40*/  BSYNC B1 ;  /* 0x0000000000017941 */ /* 0x000fea0003800000 */
.L_x_116:
[----:B---3--:R-:W-:Y:S01]  /*3b50*/  @!P5 IMAD R13, R64, R90, R15 ;  /* 0x0000005a400dd224 */ /* 0x008fe200078e020f */
[----:B------:R-:W-:Y:S04]  /*3b60*/  BSSY B1, `(.L_x_118) ;  /* 0x0000006000017945 */ /* 0x000fe80003800000 */
[----:B------:R3:W-:Y:S01]  /*3b70*/  @!P5 STG.E.U8 desc[UR38][R4.64+0x50], R13 ;  /* 0x0000500d0400d986 */ /* 0x0007e2000c101126 */
[----:B------:R-:W-:Y:S05]  /*3b80*/  @P2 BRA `(.L_x_119) ;  /* 0x00000000000c2947 */ /* 0x000fea0003800000 */
[----:B------:R-:W5:Y:S02]  /*3b90*/  LDG.E.U8 R99, desc[UR38][R8.64+0x51] ;  /* 0x0000512608637981 */ /* 0x000f64000c1e1100 */
[----:B-----5:R-:W-:-:S05]  /*3ba0*/  PRMT R12, R99, 0x8880, RZ ;  /* 0x00008880630c7816 */ /* 0x020fca00000000ff */
[----:B------:R-:W-:-:S07]  /*3bb0*/  IMAD R15, R12, R91, RZ ;  /* 0x0000005b0c0f7224 */ /* 0x000fce00078e02ff */
.L_x_119:
[----:B------:R-:W-:Y:S05]  /*3bc0*/  BSYNC B1 ;  /* 0x0000000000017941 */ /* 0x000fea0003800000 */
.L_x_118:
        /* <DEDUP_REMOVED lines=11> */
.L_x_121:
[----:B------:R-:W-:Y:S05]  /*3c80*/  BSYNC B1 ;  /* 0x0000000000017941 */ /* 0x000fea0003800000 */
.L_x_120:
[----:B---3--:R-:W-:Y:S01]  /*3c90*/  @!P4 IMAD R13, R66, R90, R15 ;  /* 0x0000005a420dc224 */ /* 0x008fe200078e020f */
[----:B------:R-:W-:Y:S04]  /*3ca0*/  BSSY B1, `(.L_x_122) ;  /* 0x0000006000017945 */ /* 0x000fe80003800000 */
[----:B------:R3:W-:Y:S01]  /*3cb0*/  @!P4 STG.E.U8 desc[UR38][R6.64+0x50], R13 ;  /* 0x0000500d0600c986 */ /* 0x0007e2000c101126 */
[----:B------:R-:W-:Y:S05]  /*3cc0*/  @P3 BRA `(.L_x_123) ;  /* 0x00000000000c3947 */ /* 0x000fea0003800000 */
[----:B------:R-:W5:Y:S02]  /*3cd0*/  LDG.E.U8 R99, desc[UR38][R10.64+0x51] ;  /* 0x000051260a637981 */ /* 0x000f64000c1e1100 */
[----:B-----5:R-:W-:-:S05]  /*3ce0*/  PRMT R12, R99, 0x8880, RZ ;  /* 0x00008880630c7816 */ /* 0x020fca00000000ff */
[----:B------:R-:W-:-:S07]  /*3cf0*/  IMAD R15, R12, R91, RZ ;  /* 0x0000005b0c0f7224 */ /* 0x000fce00078e02ff */
.L_x_123:
[----:B------:R-:W-:Y:S05]  /*3d00*/  BSYNC B1 ;  /* 0x0000000000017941 */ /* 0x000fea0003800000 */
.L_x_122:
[----:B------:R-:W-:Y:S01]  /*3d10*/  @!P3 IMAD R67, R67, R90, R15 ;  /* 0x0000005a4343b224 */ /* 0x000fe200078e020f */
[----:B------:R-:W-:Y:S04]  /*3d20*/  BSSY B1, `(.L_x_124) ;  /* 0x0000006000017945 */ /* 0x000fe80003800000 */
[----:B------:R0:W-:Y:S01]  /*3d30*/  @!P3 STG.E.U8 desc[UR38][R6.64+0x51], R67 ;  /* 0x000051430600b986 */ /* 0x0001e2000c101126 */
[----:B------:R-:W-:Y:S05]  /*3d40*/  @P5 BRA `(.L_x_125) ;  /* 0x00000000000c5947 */ /* 0x000fea0003800000 */
[----:B------:R-:W5:Y:S02]  /*3d50*/  LDG.E.U8 R99, desc[UR38][R8.64+0x58] ;  /* 0x0000582608637981 */ /* 0x000f64000c1e1100 */
[----:B-----5:R-:W-:-:S05]  /*3d60*/  PRMT R12, R99, 0x8880, RZ ;  /* 0x00008880630c7816 */ /* 0x020fca00000000ff */
[----:B------:R-:W-:-:S07]  /*3d70*/  IMAD R15, R12, R91, RZ ;  /* 0x0000005b0c0f7224 */ /* 0x000fce00078e02ff */
.L_x_125:
[----:B------:R-:W-:Y:S05]  /*3d80*/  BSYNC B1 ;  /* 0x0000000000017941 */ /* 0x000fea0003800000 */
.L_x_124:
[----:B---3--:R-:W-:Y:S01]  /*3d90*/  @!P5 IMAD R13, R68, R90, R15 ;  /* 0x0000005a440dd224 */ /* 0x008fe200078e020f */
[----:B------:R-:W-:Y:S04]  /*3da0*/  BSSY B1, `(.L_x_126) ;  /* 0x0000006000017945 */ /* 0x000fe80003800000 */
[----:B------:R3:W-:Y:S01]  /*3db0*/  @!P5 STG.E.U8 desc[UR38][R4.64+0x58], R13 ;  /* 0x0000580d0400d986 */ /* 0x0007e2000c101126 */
[----:B------:R-:W-:Y:S05]  /*3dc0*/  @P2 BRA `(.L_x_127) ;  /* 0x00000000000c2947 */ /* 0x000fea0003800000 */
[----:B------:R-:W5:Y:S02]  /*3dd0*/  LDG.E.U8 R99, desc[UR38][R8.64+0x59] ;  /* 0x0000592608637981 */ /* 0x000f64000c1e1100 */
[----:B-----5:R-:W-:-:S05]  /*3de0*/  PRMT R12, R99, 0x8880, RZ ;  /* 0x00008880630c7816 */ /* 0x020fca00000000ff */
[----:B------:R-:W-:-:S07]  /*3df0*/  IMAD R15, R12, R91, RZ ;  /* 0x0000005b0c0f7224 */ /* 0x000fce00078e02ff */
.L_x_127:
[----:B------:R-:W-:Y:S05]  /*3e00*/  BSYNC B1 ;  /* 0x0000000000017941 */ /* 0x000fea0003800000 */
.L_x_126:
        /* <DEDUP_REMOVED lines=11> */
.L_x_129:
[----:B------:R-:W-:Y:S05]  /*3ec0*/  BSYNC B1 ;  /* 0x0000000000017941 */ /* 0x000fea0003800000 */
.L_x_128:
[----:B---3--:R-:W-:Y:S01]  /*3ed0*/  @!P4 IMAD R13, R70, R90, R15 ;  /* 0x0000005a460dc224 */ /* 0x008fe200078e020f */
[----:B------:R-:W-:Y:S04]  /*3ee0*/  BSSY B1, `(.L_x_130) ;  /* 0x0000006000017945 */ /* 0x000fe80003800000 */
[----:B------:R3:W-:Y:S01]  /*3ef0*/  @!P4 STG.E.U8 desc[UR38][R6.64+0x58], R13 ;  /* 0x0000580d0600c986 */ /* 0x0007e2000c101126 */
[----:B------:R-:W-:Y:S05]  /*3f00*/  @P3 BRA `(.L_x_131) ;  /* 0x00000000000c3947 */ /* 0x000fea0003800000 */
[----:B------:R-:W5:Y:S02]  /*3f10*/  LDG.E.U8 R99, desc[UR38][R10.64+0x59] ;  /* 0x000059260a637981 */ /* 0x000f64000c1e1100 */
[----:B-----5:R-:W-:-:S05]  /*3f20*/  PRMT R12, R99, 0x8880, RZ ;  /* 0x00008880630c7816 */ /* 0x020fca00000000ff */
[----:B------:R-:W-:-:S07]  /*3f30*/  IMAD R15, R12, R91, RZ ;  /* 0x0000005b0c0f7224 */ /* 0x000fce00078e02ff */
.L_x_131:
[----:B------:R-:W-:Y:S05]  /*3f40*/  BSYNC B1 ;  /* 0x0000000000017941 */ /* 0x000fea0003800000 */
.L_x_130:
[----:B------:R-:W-:Y:S01]  /*3f50*/  @!P3 IMAD R71, R71, R90, R15 ;  /* 0x0000005a4747b224 */ /* 0x000fe200078e020f */
[----:B------:R-:W-:Y:S04]  /*3f60*/  BSSY B1, `(.L_x_132) ;  /* 0x0000006000017945 */ /* 0x000fe80003800000 */
[----:B------:R0:W-:Y:S01]  /*3f70*/  @!P3 STG.E.U8 desc[UR38][R6.64+0x59], R71 ;  /* 0x000059470600b986 */ /* 0x0001e2000c101126 */
[----:B------:R-:W-:Y:S05]  /*3f80*/  @P5 BRA `(.L_x_133) ;  /* 0x00000000000c5947 */ /* 0x000fea0003800000 */
[----:B------:R-:W5:Y:S02]  /*3f90*/  LDG.E.U8 R99, desc[UR38][R8.64+0x60] ;  /* 0x0000602608637981 */ /* 0x000f64000c1e1100 */
[----:B-----5:R-:W-:-:S05]  /*3fa0*/  PRMT R12, R99, 0x8880, RZ ;  /* 0x00008880630c7816 */ /* 0x020fca00000000ff */
[----:B------:R-:W-:-:S07]  /*3fb0*/  IMAD R15, R12, R91, RZ ;  /* 0x0000005b0c0f7224 */ /* 0x000fce00078e02ff */
.L_x_133:
[----:B------:R-:W-:Y:S05]  /*3fc0*/  BSYNC B1 ;  /* 0x0000000000017941 */ /* 0x000fea0003800000 */
.L_x_132:
[----:B---3--:R-:W-:Y:S01]  /*3fd0*/  @!P5 IMAD R13, R72, R90, R15 ;  /* 0x0000005a480dd224 */ /* 0x008fe200078e020f */
[----:B------:R-:W-:Y:S04]  /*3fe0*/  BSSY B1, `(.L_x_134) ;  /* 0x0000006000017945 */ /* 0x000fe80003800000 */
[----:B------:R3:W-:Y:S01]  /*3ff0*/  @!P5 STG.E.U8 desc[UR38][R4.64+0x60], R13 ;  /* 0x0000600d0400d986 */ /* 0x0007e2000c101126 */
[----:B------:R-:W-:Y:S05]  /*4000*/  @P2 BRA `(.L_x_135) ;  /* 0x00000000000c2947 */ /* 0x000fea0003800000 */
[----:B------:R-:W5:Y:S02]  /*4010*/  LDG.E.U8 R99, desc[UR38][R8.64+0x61] ;  /* 0x0000612608637981 */ /* 0x000f64000c1e1100 */
[----:B-----5:R-:W-:-:S05]  /*4020*/  PRMT R12, R99, 0x8880, RZ ;  /* 0x00008880630c7816 */ /* 0x020fca00000000ff */
[----:B------:R-:W-:-:S07]  /*4030*/  IMAD R15, R12, R91, RZ ;  /* 0x0000005b0c0f7224 */ /* 0x000fce00078e02ff */
.L_x_135:
[----:B------:R-:W-:Y:S05]  /*4040*/  BSYNC B1 ;  /* 0x0000000000017941 */ /* 0x000fea0003800000 */
.L_x_134:
        /* <DEDUP_REMOVED lines=11> */
.L_x_137:
[----:B------:R-:W-:Y:S05]  /*4100*/  BSYNC B1 ;  /* 0x0000000000017941 */ /* 0x000fea0003800000 */
.L_x_136:
[----:B---3--:R-:W-:Y:S01]  /*4110*/  @!P4 IMAD R13, R74, R90, R15 ;  /* 0x0000005a4a0dc224 */ /* 0x008fe200078e020f */
[----:B------:R-:W-:Y:S04]  /*4120*/  BSSY B1, `(.L_x_138) ;  /* 0x0000006000017945 */ /* 0x000fe80003800000 */
[----:B------:R3:W-:Y:S01]  /*4130*/  @!P4 STG.E.U8 desc[UR38][R6.64+0x60], R13 ;  /* 0x0000600d0600c986 */ /* 0x0007e2000c101126 */
[----:B------:R-:W-:Y:S05]  /*4140*/  @P3 BRA `(.L_x_139) ;  /* 0x00000000000c3947 */ /* 0x000fea0003800000 */
[----:B------:R-:W5:Y:S02]  /*4150*/  LDG.E.U8 R99, desc[UR38][R10.64+0x61] ;  /* 0x000061260a637981 */ /* 0x000f64000c1e1100 */
[----:B-----5:R-:W-:-:S05]  /*4160*/  PRMT R12, R99, 0x8880, RZ ;  /* 0x00008880630c7816 */ /* 0x020fca00000000ff */
[----:B------:R-:W-:-:S07]  /*4170*/  IMAD R15, R12, R91, RZ ;  /* 0x0000005b0c0f7224 */ /* 0x000fce00078e02ff */
.L_x_139:
[----:B------:R-:W-:Y:S05]  /*4180*/  BSYNC B1 ;  /* 0x0000000000017941 */ /* 0x000fea0003800000 */
.L_x_138:
[----:B------:R-:W-:Y:S01]  /*4190*/  @!P3 IMAD R75, R75, R90, R15 ;  /* 0x0000005a4b4bb224 */ /* 0x000fe200078e020f */
[----:B------:R-:W-:Y:S04]  /*41a0*/  BSSY B1, `(.L_x_140) ;  /* 0x0000006000017945 */ /* 0x000fe80003800000 */
[----:B------:R0:W-:Y:S01]  /*41b0*/  @!P3 STG.E.U8 desc[UR38][R6.64+0x61], R75 ;  /* 0x0000614b0600b986 */ /* 0x0001e2000c101126 */
[----:B------:R-:W-:Y:S05]  /*41c0*/  @P5 BRA `(.L_x_141) ;  /* 0x00000000000c5947 */ /* 0x000fea0003800000 */
[----:B------:R-:W5:Y:S02]  /*41d0*/  LDG.E.U8 R99, desc[UR38][R8.64+0x68] ;  /* 0x0000682608637981 */ /* 0x000f64000c1e1100 */
[----:B-----5:R-:W-:-:S05]  /*41e0*/  PRMT R12, R99, 0x8880, RZ ;  /* 0x00008880630c7816 */ /* 0x020fca00000000ff */
[----:B------:R-:W-:-:S07]  /*41f0*/  IMAD R15, R12, R91, RZ ;  /* 0x0000005b0c0f7224 */ /* 0x000fce00078e02ff */
.L_x_141:
[----:B------:R-:W-:Y:S05]  /*4200*/  BSYNC B1 ;  /* 0x0000000000017941 */ /* 0x000fea0003800000 */
.L_x_140:
[----:B---3--:R-:W-:Y:S01]  /*4210*/  @!P5 IMAD R13, R76, R90, R15 ;  /* 0x0000005a4c0dd224 */ /* 0x008fe200078e020f */
[----:B------:R-:W-:Y:S04]  /*4220*/  BSSY B1, `(.L_x_142) ;  /* 0x0000006000017945 */ /* 0x000fe80003800000 */
[----:B------:R3:W-:Y:S01]  /*4230*/  @!P5 STG.E.U8 desc[UR38][R4.64+0x68], R13 ;  /* 0x0000680d0400d986 */ /* 0x0007e2000c101126 */
[----:B------:R-:W-:Y:S05]  /*4240*/  @P2 BRA `(.L_x_143) ;  /* 0x00000000000c2947 */ /* 0x000fea0003800000 */
[----:B------:R-:W5:Y:S02]  /*4250*/  LDG.E.U8 R99, desc[UR38][R8.64+0x69] ;  /* 0x0000692608637981 */ /* 0x000f64000c1e1100 */
[----:B-----5:R-:W-:-:S05]  /*4260*/  PRMT R12, R99, 0x8880, RZ ;  /* 0x00008880630c7816 */ /* 0x020fca00000000ff */
[----:B------:R-:W-:-:S07]  /*4270*/  IMAD R15, R12, R91, RZ ;  /* 0x0000005b0c0f7224 */ /* 0x000fce00078e02ff */
.L_x_143:
[----:B------:R-:W-:Y:S05]  /*4280*/  BSYNC B1 ;  /* 0x0000000000017941 */ /* 0x000fea0003800000 */
.L_x_142:
        /* <DEDUP_REMOVED lines=11> */
.L_x_145:
[----:B------:R-:W-:Y:S05]  /*4340*/  BSYNC B1 ;  /* 0x0000000000017941 */ /* 0x000fea0003800000 */
.L_x_144:
[----:B---3--:R-:W-:Y:S01]  /*4350*/  @!P4 IMAD R13, R78, R90, R15 ;  /* 0x0000005a4e0dc224 */ /* 0x008fe200078e020f */
[----:B------:R-:W-:Y:S04]  /*4360*/  BSSY B1, `(.L_x_146) ;  /* 0x0000006000017945 */ /* 0x000fe80003800000 */
[----:B------:R3:W-:Y:S01]  /*4370*/  @!P4 STG.E.U8 desc[UR38][R6.64+0x68], R13 ;  /* 0x0000680d0600c986 */ /* 0x0007e2000c101126 */
[----:B------:R-:W-:Y:S05]  /*4380*/  @P3 BRA `(.L_x_147) ;  /* 0x00000000000c3947 */ /* 0x000fea0003800000 */
[----:B------:R-:W5:Y:S02]  /*4390*/  LDG.E.U8 R99, desc[UR38][R10.64+0x69] ;  /* 0x000069260a637981 */ /* 0x000f64000c1e1100 */
[----:B-----5:R-:W-:-:S05]  /*43a0*/  PRMT R12, R99, 0x8880, RZ ;  /* 0x00008880630c7816 */ /* 0x020fca00000000ff */
[----:B------:R-:W-:-:S07]  /*43b0*/  IMAD R15, R12, R91, RZ ;  /* 0x0000005b0c0f7224 */ /* 0x000fce00078e02ff */
.L_x_147:
[----:B------:R-:W-:Y:S05]  /*43c0*/  BSYNC B1 ;  /* 0x0000000000017941 */ /* 0x000fea0003800000 */
.L_x_146:
[----:B------:R-:W-:Y:S01]  /*43d0*/  @!P3 IMAD R79, R79, R90, R15 ;  /* 0x0000005a4f4fb224 */ /* 0x000fe200078e020f */
[----:B------:R-:W-:Y:S04]  /*43e0*/  BSSY B1, `(.L_x_148) ;  /* 0x0000006000017945 */ /* 0x000fe80003800000 */
[----:B------:R0:W-:Y:S01]  /*43f0*/  @!P3 STG.E.U8 desc[UR38][R6.64+0x69], R79 ;  /* 0x0000694f0600b986 */ /* 0x0001e2000c101126 */
[----:B------:R-:W-:Y:S05]  /*4400*/  @P5 BRA `(.L_x_149) ;  /* 0x00000000000c5947 */ /* 0x000fea0003800000 */
[----:B------:R-:W5:Y:S02]  /*4410*/  LDG.E.U8 R99, desc[UR38][R8.64+0x70] ;  /* 0x0000702608637981 */ /* 0x000f64000c1e1100 */
[----:B-----5:R-:W-:-:S05]  /*4420*/  PRMT R12, R99, 0x8880, RZ ;  /* 0x00008880630c7816 */ /* 0x020fca00000000ff */
[----:B------:R-:W-:-:S07]  /*4430*/  IMAD R15, R12, R91, RZ ;  /* 0x0000005b0c0f7224 */ /* 0x000fce00078e02ff */
.L_x_149:
[----:B------:R-:W-:Y:S05]  /*4440*/  BSYNC B1 ;  /* 0x0000000000017941 */ /* 0x000fea0003800000 */
.L_x_148:
[----:B---3--:R-:W-:Y:S01]  /*4450*/  @!P5 IMAD R13, R80, R90, R15 ;  /* 0x0000005a500dd224 */ /* 0x008fe200078e020f */
[----:B------:R-:W-:Y:S04]  /*4460*/  BSSY B1, `(.L_x_150) ;  /* 0x0000006000017945 */ /* 0x000fe80003800000 */
[----:B------:R3:W-:Y:S01]  /*4470*/  @!P5 STG.E.U8 desc[UR38][R4.64+0x70], R13 ;  /* 0x0000700d0400d986 */ /* 0x0007e2000c101126 */
[----:B------:R-:W-:Y:S05]  /*4480*/  @P2 BRA `(.L_x_151) ;  /* 0x00000000000c2947 */ /* 0x000fea0003800000 */
[----:B------:R-:W5:Y:S02]  /*4490*/  LDG.E.U8 R99, desc[UR38][R8.64+0x71] ;  /* 0x0000712608637981 */ /* 0x000f64000c1e1100 */
[----:B-----5:R-:W-:-:S05]  /*44a0*/  PRMT R12, R99, 0x8880, RZ ;  /* 0x00008880630c7816 */ /* 0x020fca00000000ff */
[----:B------:R-:W-:-:S07]  /*44b0*/  IMAD R15, R12, R91, RZ ;  /* 0x0000005b0c0f7224 */ /* 0x000fce00078e02ff */
.L_x_151:
[----:B------:R-:W-:Y:S05]  /*44c0*/  BSYNC B1 ;  /* 0x0000000000017941 */ /* 0x000fea0003800000 */
.L_x_150:
[----:B------:R-:W-:Y:S01]  /*44d0*/  ISETP.LT.OR P4, PT, R3, 0x71, !P0 ;  /* 0x000000710300780c */ /* 0x000fe20004781670 */
[----:B------:R-:W-:Y:S01]  /*44e0*/  @!P2 IMAD R81, R81, R90, R15 ;  /* 0x0000005a5151a224 */ /* 0x000fe200078e020f */
[----:B------:R-:W-:Y:S01]  /*44f0*/  BSSY B1, `(.L_x_152) ;  /* 0x000000a000017945 */ /* 0x000fe20003800000 */
[C---:B------:R-:W-:Y:S02]  /*4500*/  ISETP.LT.OR P3, PT, R3.reuse, 0x72, !P0 ;  /* 0x000000720300780c */ /* 0x040fe40004761670 */
[C---:B------:R-:W-:Y:S01]  /*4510*/  ISETP.LT.OR P5, PT, R3.reuse, 0x79, !P0 ;  /* 0x000000790300780c */ /* 0x040fe200047a1670 */
[----:B------:R0:W-:Y:S01]  /*4520*/  @!P2 STG.E.U8 desc[UR38][R4.64+0x71], R81 ;  /* 0x000071510400a986 */ /* 0x0001e2000c101126 */
[C---:B------:R-:W-:Y:S02]  /*4530*/  ISETP.LT.OR P2, PT, R3.reuse, 0x79, !P1 ;  /* 0x000000790300780c */ /* 0x040fe40004f41670 */
[----:B------:R-:W-:-:S04]  /*4540*/  ISETP.LT.OR P1, PT, R3, 0x7a, !P1 ;  /* 0x0000007a0300780c */ /* 0x000fc80004f21670 */
[----:B------:R-:W-:Y:S09]  /*4550*/  @P4 BRA `(.L_x_153) ;  /* 0x00000000000c4947 */ /* 0x000ff20003800000 */
[----:B------:R-:W5:Y:S02]  /*4560*/  LDG.E.U8 R99, desc[UR38][R10.64+0x70] ;  /* 0x000070260a637981 */ /* 0x000f64000c1e1100 */
[----:B-----5:R-:W-:-:S05]  /*4570*/  PRMT R12, R99, 0x8880, RZ ;  /* 0x00008880630c7816 */ /* 0x020fca00000000ff */
[----:B------:R-:W-:-:S07]  /*4580*/  IMAD R15, R12, R91, RZ ;  /* 0x0000005b0c0f7224 */ /* 0x000fce00078e02ff */
.L_x_153:
[----:B------:R-:W-:Y:S05]  /*4590*/  BSYNC B1 ;  /* 0x0000000000017941 */ /* 0x000fea0003800000 */
.L_x_152:
[----:B---3--:R-:W-:Y:S01]  /*45a0*/  @!P4 IMAD R13, R82, R90, R15 ;  /* 0x0000005a520dc224 */ /* 0x008fe200078e020f */
[----:B------:R-:W-:Y:S04]  /*45b0*/  BSSY B1, `(.L_x_154) ;  /* 0x0000006000017945 */ /* 0x000fe80003800000 */
[----:B------:R3:W-:Y:S01]  /*45c0*/  @!P4 STG.E.U8 desc[UR38][R6.64+0x70], R13 ;  /* 0x0000700d0600c986 */ /* 0x0007e2000c101126 */
[----:B------:R-:W-:Y:S05]  /*45d0*/  @P3 BRA `(.L_x_155) ;  /* 0x00000000000c3947 */ /* 0x000fea0003800000 */
[----:B------:R-:W5:Y:S02]  /*45e0*/  LDG.E.U8 R99, desc[UR38][R10.64+0x71] ;  /* 0x000071260a637981 */ /* 0x000f64000c1e1100 */
[----:B-----5:R-:W-:-:S05]  /*45f0*/  PRMT R12, R99, 0x8880, RZ ;  /* 0x00008880630c7816 */ /* 0x020fca00000000ff */
[----:B------:R-:W-:-:S07]  /*4600*/  IMAD R15, R12, R91, RZ ;  /* 0x0000005b0c0f7224 */ /* 0x000fce00078e02ff */
.L_x_155:
[----:B------:R-:W-:Y:S05]  /*4610*/  BSYNC B1 ;  /* 0x0000000000017941 */ /* 0x000fea0003800000 */
.L_x_154:
[----:B------:R-:W-:Y:S01]  /*4620*/  @!P3 IMAD R83, R83, R90, R15 ;  /* 0x0000005a5353b224 */ /* 0x000fe200078e020f */
[----:B------:R-:W-:Y:S04]  /*4630*/  BSSY B1, `(.L_x_156) ;  /* 0x0000006000017945 */ /* 0x000fe80003800000 */
[----:B------:R0:W-:Y:S01]  /*4640*/  @!P3 STG.E.U8 desc[UR38][R6.64+0x71], R83 ;  /* 0x000071530600b986 */ /* 0x0001e2000c101126 */
[----:B------:R-:W-:Y:S05]  /*4650*/  @P2 BRA `(.L_x_157) ;  /* 0x00000000000c2947 */ /* 0x000fea0003800000 */
[----:B------:R-:W5:Y:S02]  /*4660*/  LDG.E.U8 R99, desc[UR38][R8.64+0x78] ;  /* 0x0000782608637981 */ /* 0x000f64000c1e1100 */
[----:B-----5:R-:W-:-:S05]  /*4670*/  PRMT R12, R99, 0x8880, RZ ;  /* 0x00008880630c7816 */ /* 0x020fca00000000ff */
[----:B------:R-:W-:-:S07]  /*4680*/  IMAD R15, R12, R91, RZ ;  /* 0x0000005b0c0f7224 */ /* 0x000fce00078e02ff */
.L_x_157:
[----:B------:R-:W-:Y:S05]  /*4690*/  BSYNC B1 ;  /* 0x0000000000017941 */ /* 0x000fea0003800000 */
.L_x_156:
[----:B---3--:R-:W-:Y:S01]  /*46a0*/  @!P2 IMAD R13, R84, R90, R15 ;  /* 0x0000005a540da224 */ /* 0x008fe200078e020f */
[----:B------:R-:W-:Y:S04]  /*46b0*/  BSSY B1, `(.L_x_158) ;  /* 0x0000006000017945 */ /* 0x000fe80003800000 */
[----:B------:R3:W-:Y:S01]  /*46c0*/  @!P2 STG.E.U8 desc[UR38][R4.64+0x78], R13 ;  /* 0x0000780d0400a986 */ /* 0x0007e2000c101126 */
[----:B------:R-:W-:Y:S05]  /*46d0*/  @P1 BRA `(.L_x_159) ;  /* 0x00000000000c1947 */ /* 0x000fea0003800000 */
[----:B------:R-:W5:Y:S02]  /*46e0*/  LDG.E.U8 R99, desc[UR38][R8.64+0x79] ;  /* 0x0000792608637981 */ /* 0x000f64000c1e1100 */
[----:B-----5:R-:W-:-:S05]  /*46f0*/  PRMT R12, R99, 0x8880, RZ ;  /* 0x00008880630c7816 */ /* 0x020fca00000000ff */
[----:B------:R-:W-:-:S07]  /*4700*/  IMAD R15, R12, R91, RZ ;  /* 0x0000005b0c0f7224 */ /* 0x000fce00078e02ff */
.L_x_159:
[----:B------:R-:W-:Y:S05]  /*4710*/  BSYNC B1 ;  /* 0x0000000000017941 */ /* 0x000fea0003800000 */
.L_x_158:
[----:B------:R-:W-:Y:S01]  /*4720*/  @!P1 IMAD R85, R85, R90, R15 ;  /* 0x0000005a55559224 */ /* 0x000fe200078e020f */
[----:B------:R-:W-:Y:S04]  /*4730*/  BSSY B1, `(.L_x_160) ;  /* 0x0000006000017945 */ /* 0x000fe80003800000 */
[----:B------:R0:W-:Y:S01]  /*4740*/  @!P1 STG.E.U8 desc[UR38][R4.64+0x79], R85 ;  /* 0x0000795504009986 */ /* 0x0001e2000c101126 */
[----:B------:R-:W-:Y:S05]  /*4750*/  @P5 BRA `(.L_x_161) ;  /* 0x00000000000c5947 */ /* 0x000fea0003800000 */
[----:B------:R-:W0:Y:S02]  /*4760*/  LDG.E.U8 R99, desc[UR38][R10.64+0x78] ;  /* 0x000078260a637981 */ /* 0x000e24000c1e1100 */
[----:B0123--:R-:W-:-:S05]  /*4770*/  PRMT R4, R99, 0x8880, RZ ;  /* 0x0000888063047816 */ /* 0x00ffca00000000ff */
[----:B------:R-:W-:-:S07]  /*4780*/  IMAD R15, R4, R91, RZ ;  /* 0x0000005b040f7224 */ /* 0x000fce00078e02ff */
.L_x_161:
[----:B------:R-:W-:Y:S05]  /*4790*/  BSYNC B1 ;  /* 0x0000000000017941 */ /* 0x000fea0003800000 */
.L_x_160:
[----:B0123--:R-:W-:Y:S01]  /*47a0*/  @!P5 IMAD R5, R86, R90, R15 ;  /* 0x0000005a5605d224 */ /* 0x00ffe200078e020f */
[----:B------:R-:W-:Y:S01]  /*47b0*/  ISETP.LT.OR P0, PT, R3, 0x7a, !P0 ;  /* 0x0000007a0300780c */ /* 0x000fe20004701670 */
[----:B------:R-:W-:Y:S03]  /*47c0*/  BSSY B1, `(.L_x_162) ;  /* 0x0000006000017945 */ /* 0x000fe60003800000 */
[----:B------:R0:W-:Y:S09]  /*47d0*/  @!P5 STG.E.U8 desc[UR38][R6.64+0x78], R5 ;  /* 0x000078050600d986 */ /* 0x0001f2000c101126 */
[----:B------:R-:W-:Y:S05]  /*47e0*/  @P0 BRA `(.L_x_163) ;  /* 0x00000000000c0947 */ /* 0x000fea0003800000 */
[----:B------:R-:W2:Y:S02]  /*47f0*/  LDG.E.U8 R99, desc[UR38][R10.64+0x79] ;  /* 0x000079260a637981 */ /* 0x000ea4000c1e1100 */
[----:B--2---:R-:W-:-:S05]  /*4800*/  PRMT R4, R99, 0x8880, RZ ;  /* 0x0000888063047816 */ /* 0x004fca00000000ff */
[----:B------:R-:W-:-:S07]  /*4810*/  IMAD R15, R4, R91, RZ ;  /* 0x0000005b040f7224 */ /* 0x000fce00078e02ff */
.L_x_163:
[----:B------:R-:W-:Y:S05]  /*4820*/  BSYNC B1 ;  /* 0x0000000000017941 */ /* 0x000fea0003800000 */
.L_x_162:
[----:B------:R-:W-:Y:S01]  /*4830*/  IMAD R15, R87, R90, R15 ;  /* 0x0000005a570f7224 */ /* 0x000fe200078e020f */
[----:B------:R-:W-:Y:S06]  /*4840*/  @P0 BRA `(.L_x_164) ;  /* 0x0000000c00100947 */ /* 0x000fec0003800000 */
[----:B------:R1:W-:Y:S01]  /*4850*/  STG.E.U8 desc[UR38][R6.64+0x79], R15 ;  /* 0x0000790f06007986 */ /* 0x0003e2000c101126 */
[----:B------:R-:W-:Y:S05]  /*4860*/  BRA `(.L_x_164) ;  /* 0x0000000c00087947 */ /* 0x000fea0003800000 */
.L_x_35:
[C---:B------:R-:W-:Y:S02]  /*4870*/  ISETP.GE.AND P1, PT, R101.reuse, 0x1, PT ;  /* 0x000000016500780c */ /* 0x040fe40003f26270 */
[----:B------:R-:W-:Y:S02]  /*4880*/  ISETP.GE.AND P0, PT, R101, 0x9, PT ;  /* 0x000000096500780c */ /* 0x000fe40003f06270 */
[C---:B------:R-:W-:Y:S02]  /*4890*/  ISETP.LT.OR P4, PT, R3.reuse, 0x1, !P1 ;  /* 0x000000010300780c */ /* 0x040fe40004f81670 */
[C---:B------:R-:W-:Y:S02]  /*48a0*/  ISETP.LT.OR P3, PT, R3.reuse, 0x2, !P1 ;  /* 0x000000020300780c */ /* 0x040fe40004f61670 */
[C---:B------:R-:W-:Y:S02]  /*48b0*/  ISETP.LT.OR P2, PT, R3.reuse, 0x1, !P0 ;  /* 0x000000010300780c */ /* 0x040fe40004741670 */
[----:B------:R-:W-:-:S07]  /*48c0*/  ISETP.LT.OR P5, PT, R3, 0x2, !P0 ;  /* 0x000000020300780c */ /* 0x000fce00047a1670 */
[-C--:B------:R-:W-:Y:S02]  /*48d0*/  @!P4 IMAD R9, R24, R90.reuse, RZ ;  /* 0x0000005a1809c224 */ /* 0x080fe400078e02ff */
[-C--:B------:R-:W-:Y:S02]  /*48e0*/  @!P3 IMAD R25, R25, R90.reuse, RZ ;  /* 0x0000005a1919b224 */ /* 0x080fe400078e02ff */
[-C--:B------:R-:W-:Y:S01]  /*48f0*/  @!P2 IMAD R11, R26, R90.reuse, RZ ;  /* 0x0000005a1a0ba224 */ /* 0x080fe200078e02ff */
[----:B------:R0:W-:Y:S01]  /*4900*/  @!P4 STG.E.U8 desc[UR38][R4.64], R9 ;  /* 0x000000090400c986 */ /* 0x0001e2000c101126 */
[----:B------:R-:W-:Y:S01]  /*4910*/  ISETP.LT.OR P4, PT, R3, 0x9, !P1 ;  /* 0x000000090300780c */ /* 0x000fe20004f81670 */
[----:B------:R-:W-:Y:S02]  /*4920*/  @!P5 IMAD R27, R27, R90, RZ ;  /* 0x0000005a1b1bd224 */ /* 0x000fe400078e02ff */
[----:B------:R-:W-:Y:S01]  /*4930*/  @!P3 STG.E.U8 desc[UR38][R4.64+0x1], R25 ;  /* 0x000001190400b986 */ /* 0x000fe2000c101126 */
[----:B------:R-:W-:-:S03]  /*4940*/  ISETP.LT.OR P3, PT, R3, 0xa, !P1 ;  /* 0x0000000a0300780c */ /* 0x000fc60004f61670 */
[----:B------:R1:W-:Y:S01]  /*4950*/  @!P2 STG.E.U8 desc[UR38][R6.64], R11 ;  /* 0x0000000b0600a986 */ /* 0x0003e2000c101126 */
[----:B------:R-:W-:-:S03]  /*4960*/  ISETP.LT.OR P2, PT, R3, 0x9, !P0 ;  /* 0x000000090300780c */ /* 0x000fc60004741670 */
[----:B------:R-:W-:Y:S01]  /*4970*/  @!P5 STG.E.U8 desc[UR38][R6.64+0x1], R27 ;  /* 0x0000011b0600d986 */ /* 0x000fe2000c101126 */
[----:B------:R-:W-:Y:S01]  /*4980*/  ISETP.LT.OR P5, PT, R3, 0xa, !P0 ;  /* 0x0000000a0300780c */ /* 0x000fe200047a1670 */
[----:B------:R-:W-:-:S04]  /*4990*/  @!P4 IMAD R13, R28, R90, RZ ;  /* 0x0000005a1c0dc224 */ /* 0x000fc800078e02ff */
[-C--:B------:R-:W-:Y:S01]  /*49a0*/  @!P3 IMAD R29, R29, R90.reuse, RZ ;  /* 0x0000005a1d1db224 */ /* 0x080fe200078e02ff */
[----:B------:R-:W-:Y:S01]  /*49b0*/  @!P4 STG.E.U8 desc[UR38][R4.64+0x8], R13 ;  /* 0x0000080d0400c986 */ /* 0x000fe2000c101126 */
[C---:B------:R-:W-:Y:S02]  /*49c0*/  ISETP.LT.OR P4, PT, R3.reuse, 0x11, !P1 ;  /* 0x000000110300780c */ /* 0x040fe40004f81670 */
[-C--:B0-----:R-:W-:Y:S01]  /*49d0*/  @!P2 IMAD R9, R30, R90.reuse, RZ ;  /* 0x0000005a1e09a224 */ /* 0x081fe200078e02ff */
[----:B------:R-:W-:Y:S01]  /*49e0*/  @!P3 STG.E.U8 desc[UR38][R4.64+0x9], R29 ;  /* 0x0000091d0400b986 */ /* 0x000fe2000c101126 */
[----:B------:R-:W-:Y:S02]  /*49f0*/  ISETP.LT.OR P3, PT, R3, 0x12, !P1 ;  /* 0x000000120300780c */ /* 0x000fe40004f61670 */
[----:B------:R-:W-:Y:S01]  /*4a00*/  @!P5 IMAD R31, R31, R90, RZ ;  /* 0x0000005a1f1fd224 */ /* 0x000fe200078e02ff */
[----:B------:R0:W-:Y:S01]  /*4a10*/  @!P2 STG.E.U8 desc[UR38][R6.64+0x8], R9 ;  /* 0x000008090600a986 */ /* 0x0001e2000c101126 */
[----:B------:R-:W-:-:S03]  /*4a20*/  ISETP.LT.OR P2, PT, R3, 0x11, !P0 ;  /* 0x000000110300780c */ /* 0x000fc60004741670 */
[----:B------:R-:W-:Y:S01]  /*4a30*/  @!P5 STG.E.U8 desc[UR38][R6.64+0x9], R31 ;  /* 0x0000091f0600d986 */ /* 0x000fe2000c101126 */
[----:B------:R-:W-:Y:S01]  /*4a40*/  ISETP.LT.OR P5, PT, R3, 0x12, !P0 ;  /* 0x000000120300780c */ /* 0x000fe200047a1670 */
[----:B-1----:R-:W-:-:S04]  /*4a50*/  @!P4 IMAD R11, R32, R90, RZ ;  /* 0x0000005a200bc224 */ /* 0x002fc800078e02ff */
        /* <DEDUP_REMOVED lines=109> */
[----:B------:R1:W-:Y:S01]  /*5130*/  @!P4 STG.E.U8 desc[UR38][R4.64+0x58], R13 ;  /* 0x0000580d0400c986 */ /* 0x0003e2000c101126 */
        /* <DEDUP_REMOVED lines=13> */
[-C--:B-1----:R-:W-:Y:S01]  /*5210*/  @!P2 IMAD R13, R74, R90.reuse, RZ ;  /* 0x0000005a4a0da224 */ /* 0x082fe200078e02ff */
[----:B------:R-:W-:Y:S01]  /*5220*/  @!P3 STG.E.U8 desc[UR38][R4.64+0x61], R73 ;  /* 0x000061490400b986 */ /* 0x000fe2000c101126 */
[----:B------:R-:W-:Y:S02]  /*5230*/  ISETP.LT.OR P3, PT, R3, 0x6a, !P1 ;  /* 0x0000006a0300780c */ /* 0x000fe40004f61670 */
[----:B------:R-:W-:Y:S01]  /*5240*/  @!P5 IMAD R75, R75, R90, RZ ;  /* 0x0000005a4b4bd224 */ /* 0x000fe200078e02ff */
[----:B------:R1:W-:Y:S01]  /*5250*/  @!P2 STG.E.U8 desc[UR38][R6.64+0x60], R13 ;  /* 0x0000600d0600a986 */ /* 0x0003e2000c101126 */
[----:B------:R-:W-:-:S03]  /*5260*/  ISETP.LT.OR P2, PT, R3, 0x69, !P0 ;  /* 0x000000690300780c */ /* 0x000fc60004741670 */
[----:B------:R-:W-:Y:S01]  /*5270*/  @!P5 STG.E.U8 desc[UR38][R6.64+0x61], R75 ;  /* 0x0000614b0600d986 */ /* 0x000fe2000c101126 */
[----:B------:R-:W-:Y:S01]  /*5280*/  ISETP.LT.OR P5, PT, R3, 0x6a, !P0 ;  /* 0x0000006a0300780c */ /* 0x000fe200047a1670 */
[----:B0-----:R-:W-:-:S04]  /*5290*/  @!P4 IMAD R9, R76, R90, RZ ;  /* 0x0000005a4c09c224 */ /* 0x001fc800078e02ff */
[-C--:B------:R-:W-:Y:S01]  /*52a0*/  @!P3 IMAD R77, R77, R90.reuse, RZ ;  /* 0x0000005a4d4db224 */ /* 0x080fe200078e02ff */
[----:B------:R-:W-:Y:S01]  /*52b0*/  @!P4 STG.E.U8 desc[UR38][R4.64+0x68], R9 ;  /* 0x000068090400c986 */ /* 0x000fe2000c101126 */
[C---:B------:R-:W-:Y:S02]  /*52c0*/  ISETP.LT.OR P4, PT, R3.reuse, 0x72, !P1 ;  /* 0x000000720300780c */ /* 0x040fe40004f81670 */
[-C--:B--2---:R-:W-:Y:S01]  /*52d0*/  @!P2 IMAD R11, R78, R90.reuse, RZ ;  /* 0x0000005a4e0ba224 */ /* 0x084fe200078e02ff */
[----:B------:R-:W-:Y:S01]  /*52e0*/  @!P3 STG.E.U8 desc[UR38][R4.64+0x69], R77 ;  /* 0x0000694d0400b986 */ /* 0x000fe2000c101126 */
[----:B------:R-:W-:Y:S02]  /*52f0*/  ISETP.LT.OR P3, PT, R3, 0x71, !P1 ;  /* 0x000000710300780c */ /* 0x000fe40004f61670 */
[----:B------:R-:W-:Y:S01]  /*5300*/  @!P5 IMAD R79, R79, R90, RZ ;  /* 0x0000005a4f4fd224 */ /* 0x000fe200078e02ff */
[----:B------:R0:W-:Y:S01]  /*5310*/  @!P2 STG.E.U8 desc[UR38][R6.64+0x68], R11 ;  /* 0x0000680b0600a986 */ /* 0x0001e2000c101126 */
[----:B------:R-:W-:-:S03]  /*5320*/  ISETP.LT.OR P2, PT, R3, 0x71, !P0 ;  /* 0x000000710300780c */ /* 0x000fc60004741670 */
[----:B------:R2:W-:Y:S01]  /*5330*/  @!P5 STG.E.U8 desc[UR38][R6.64+0x69], R79 ;  /* 0x0000694f0600d986 */ /* 0x0005e2000c101126 */
[----:B------:R-:W-:Y:S01]  /*5340*/  ISETP.LT.OR P5, PT, R3, 0x79, !P0 ;  /* 0x000000790300780c */ /* 0x000fe200047a1670 */
[----:B------:R-:W-:-:S04]  /*5350*/  @!P4 IMAD R81, R81, R90, RZ ;  /* 0x0000005a5151c224 */ /* 0x000fc800078e02ff */
[-C--:B-1----:R-:W-:Y:S01]  /*5360*/  @!P3 IMAD R13, R80, R90.reuse, RZ ;  /* 0x0000005a500db224 */ /* 0x082fe200078e02ff */
[----:B------:R2:W-:Y:S01]  /*5370*/  @!P4 STG.E.U8 desc[UR38][R4.64+0x71], R81 ;  /* 0x000071510400c986 */ /* 0x0005e2000c101126 */
[C---:B------:R-:W-:Y:S02]  /*5380*/  ISETP.LT.OR P4, PT, R3.reuse, 0x72, !P0 ;  /* 0x000000720300780c */ /* 0x040fe40004781670 */
[C---:B------:R-:W-:Y:S01]  /*5390*/  ISETP.LT.OR P0, PT, R3.reuse, 0x7a, !P0 ;  /* 0x0000007a0300780c */ /* 0x040fe20004701670 */
[----:B------:R2:W-:Y:S01]  /*53a0*/  @!P3 STG.E.U8 desc[UR38][R4.64+0x70], R13 ;  /* 0x0000700d0400b986 */ /* 0x0005e2000c101126 */
[C---:B------:R-:W-:Y:S02]  /*53b0*/  ISETP.LT.OR P3, PT, R3.reuse, 0x79, !P1 ;  /* 0x000000790300780c */ /* 0x040fe40004f61670 */
[----:B------:R-:W-:Y:S01]  /*53c0*/  ISETP.LT.OR P1, PT, R3, 0x7a, !P1 ;  /* 0x0000007a0300780c */ /* 0x000fe20004f21670 */
[-C--:B------:R-:W-:Y:S02]  /*53d0*/  @!P2 IMAD R3, R82, R90.reuse, RZ ;  /* 0x0000005a5203a224 */ /* 0x080fe400078e02ff */
[----:B0-----:R-:W-:-:S03]  /*53e0*/  @!P5 IMAD R11, R86, R90, RZ ;  /* 0x0000005a560bd224 */ /* 0x001fc600078e02ff */
[----:B------:R2:W-:Y:S01]  /*53f0*/  @!P2 STG.E.U8 desc[UR38][R6.64+0x70], R3 ;  /* 0x000070030600a986 */ /* 0x0005e2000c101126 */
[-C--:B------:R-:W-:Y:S02]  /*5400*/  @!P4 IMAD R83, R83, R90.reuse, RZ ;  /* 0x0000005a5353c224 */ /* 0x080fe400078e02ff */
[-C--:B------:R-:W-:Y:S02]  /*5410*/  @!P0 IMAD R87, R87, R90.reuse, RZ ;  /* 0x0000005a57578224 */ /* 0x080fe400078e02ff */
[-C--:B------:R-:W-:Y:S01]  /*5420*/  @!P3 IMAD R9, R84, R90.reuse, RZ ;  /* 0x0000005a5409b224 */ /* 0x080fe200078e02ff */
[----:B------:R2:W-:Y:S01]  /*5430*/  @!P4 STG.E.U8 desc[UR38][R6.64+0x71], R83 ;  /* 0x000071530600c986 */ /* 0x0005e2000c101126 */
[----:B------:R-:W-:-:S03]  /*5440*/  @!P1 IMAD R85, R85, R90, RZ ;  /* 0x0000005a55559224 */ /* 0x000fc600078e02ff */
[----:B------:R2:W-:Y:S04]  /*5450*/  @!P3 STG.E.U8 desc[UR38][R4.64+0x78], R9 ;  /* 0x000078090400b986 */ /* 0x0005e8000c101126 */
[----:B------:R2:W-:Y:S04]  /*5460*/  @!P1 STG.E.U8 desc[UR38][R4.64+0x79], R85 ;  /* 0x0000795504009986 */ /* 0x0005e8000c101126 */
[----:B------:R2:W-:Y:S04]  /*5470*/  @!P5 STG.E.U8 desc[UR38][R6.64+0x78], R11 ;  /* 0x0000780b0600d986 */ /* 0x0005e8000c101126 */
[----:B------:R2:W-:Y:S02]  /*5480*/  @!P0 STG.E.U8 desc[UR38][R6.64+0x79], R87 ;  /* 0x0000795706008986 */ /* 0x0005e4000c101126 */
.L_x_164:
[----:B------:R-:W-:Y:S05]  /*5490*/  BSYNC B0 ;  /* 0x0000000000007941 */ /* 0x000fea0003800000 */
.L_x_34:
[----:B------:R-:W-:Y:S01]  /*54a0*/  IADD3 R16, P0, R16, UR36, RZ ;  /* 0x0000002410107c10 */ /* 0x000fe2000ff1e0ff */
[----:B------:R-:W-:Y:S01]  /*54b0*/  ULDC.64 UR4, c[0x0][0x650] ;  /* 0x0001940000047ab9 */ /* 0x000fe20000000a00 */
[----:B--2---:R-:W-:Y:S01]  /*54c0*/  PRMT R3, RZ, 0x7610, R3 ;  /* 0x00007610ff037816 */ /* 0x004fe20000000003 */
[----:B------:R-:W-:Y:S01]  /*54d0*/  IMAD.MOV.U32 R100, RZ, RZ, -0x1 ;  /* 0xffffffffff647424 */ /* 0x000fe200078e00ff */
[----:B------:R-:W-:Y:S01]  /*54e0*/  IADD3.X R17, R17, UR42, RZ, P0, !PT ;  /* 0x0000002a11117c10 */ /* 0x000fe200087fe4ff */
[----:B------:R-:W-:Y:S01]  /*54f0*/  IMAD.MOV.U32 R23, RZ, RZ, -0x1 ;  /* 0xffffffffff177424 */ /* 0x000fe200078e00ff */
[----:B------:R-:W-:-:S04]  /*5500*/  ISETP.GE.U32.AND P0, PT, R16, UR4, PT ;  /* 0x0000000410007c0c */ /* 0x000fc8000bf06070 */
[----:B------:R-:W-:-:S13]  /*5510*/  ISETP.GE.U32.AND.EX P0, PT, R17, UR5, PT, P0 ;  /* 0x0000000511007c0c */ /* 0x000fda000bf06100 */
[----:B------:R-:W-:Y:S05]  /*5520*/  @P0 BRA `(.L_x_165) ;  /* 0x00000004004c0947 */ /* 0x000fea0003800000 */
[----:B------:R-:W2:Y:S01]  /*5530*/  LDC.64 R10, c[0x0][0x628] ;  /* 0x00018a00ff0a7b82 */ /* 0x000ea20000000a00 */
[----:B------:R-:W3:Y:S01]  /*5540*/  S2R R12, SR_CTAID.X ;  /* 0x00000000000c7919 */ /* 0x000ee20000002500 */
[----:B------:R-:W-:Y:S02]  /*5550*/  IMAD.MOV.U32 R8, RZ, RZ, R16 ;  /* 0x000000ffff087224 */ /* 0x000fe400078e0010 */
[----:B------:R-:W-:Y:S01]  /*5560*/  IMAD.MOV.U32 R9, RZ, RZ, R17 ;  /* 0x000000ffff097224 */ /* 0x000fe200078e0011 */
[----:B------:R-:W0:Y:S03]  /*5570*/  S2R R20, SR_CTAID.Y ;  /* 0x0000000000147919 */ /* 0x000e260000002600 */
[----:B------:R-:W0:Y:S08]  /*5580*/  LDC R0, c[0x0][0x630] ;  /* 0x00018c00ff007b82 */ /* 0x000e300000000800 */
[----:B-1----:R-:W1:Y:S01]  /*5590*/  LDC.64 R14, c[0x0][0x620] ;  /* 0x00018800ff0e7b82 */ /* 0x002e620000000a00 */
[----:B--2---:R-:W-:-:S04]  /*55a0*/  ISETP.NE.U32.AND P0, PT, R10, RZ, PT ;  /* 0x000000ff0a00720c */ /* 0x004fc80003f05070 */
[----:B------:R-:W-:-:S13]  /*55b0*/  ISETP.NE.AND.EX P0, PT, R11, RZ, PT, P0 ;  /* 0x000000ff0b00720c */ /* 0x000fda0003f05300 */
[----:B01-3--:R-:W-:Y:S05]  /*55c0*/  @!P0 BRA `(.L_x_166) ;  /* 0x0000000000288947 */ /* 0x00bfea0003800000 */
[----:B------:R-:W0:Y:S02]  /*55d0*/  LDC R3, c[0x0][0x634] ;  /* 0x00018d00ff037b82 */ /* 0x000e240000000800 */
[----:B0-----:R-:W-:-:S05]  /*55e0*/  IADD3 R3, P0, R16, R3, RZ ;  /* 0x0000000310037210 */ /* 0x001fca0007f1e0ff */
[----:B------:R-:W-:-:S04]  /*55f0*/  IMAD.X R13, RZ, RZ, R17, P0 ;  /* 0x000000ffff0d7224 */ /* 0x000fc800000e0611 */
[----:B------:R-:W-:-:S04]  /*5600*/  IMAD.WIDE.U32 R4, R13, R10, RZ ;  /* 0x0000000a0d047225 */ /* 0x000fc800078e00ff */
[----:B----4-:R-:W-:-:S04]  /*5610*/  IMAD.WIDE.U32 R6, P0, R3, R11, R4 ;  /* 0x0000000b03067225 */ /* 0x010fc80007800004 */
[----:B------:R-:W-:-:S04]  /*5620*/  IMAD.WIDE.U32 R4, R3, R10, RZ ;  /* 0x0000000a03047225 */ /* 0x000fc800078e00ff */
[----:B------:R-:W-:Y:S01]  /*5630*/  IMAD.X R9, RZ, RZ, RZ, P0 ;  /* 0x000000ffff097224 */ /* 0x000fe200000e06ff */
[----:B------:R-:W-:Y:S01]  /*5640*/  IADD3 RZ, P0, R5, R6, RZ ;  /* 0x0000000605ff7210 */ /* 0x000fe20007f1e0ff */
[----:B------:R-:W-:-:S04]  /*5650*/  IMAD.MOV.U32 R8, RZ, RZ, R7 ;  /* 0x000000ffff087224 */ /* 0x000fc800078e0007 */
[----:B------:R-:W-:-:S08]  /*5660*/  IMAD.WIDE.U32.X R8, R13, R11, R8, P0 ;  /* 0x0000000b0d087225 */ /* 0x000fd000000e0408 */
.L_x_166:
[-CC-:B------:R-:W-:Y:S01]  /*5670*/  SHF.R.U64 R23, R8, R0.reuse, R9.reuse ;  /* 0x0000000008177219 */ /* 0x180fe20000001209 */
[----:B----4-:R-:W0:Y:S01]  /*5680*/  LDC.64 R26, c[0x0][0x640] ;  /* 0x00019000ff1a7b82 */ /* 0x010e220000000a00 */
[----:B------:R-:W-:Y:S01]  /*5690*/  SHF.R.U32.HI R0, RZ, R0, R9 ;  /* 0x00000000ff007219 */ /* 0x000fe20000011609 */
[----:B------:R-:W-:Y:S01]  /*56a0*/  ULDC UR4, c[0x0][0x150] ;  /* 0x0000540000047ab9 */ /* 0x000fe20000000800 */
[----:B------:R-:W-:Y:S02]  /*56b0*/  IADD3 R3, P0, RZ, -R23, RZ ;  /* 0x80000017ff037210 */ /* 0x000fe40007f1e0ff */
[----:B------:R-:W-:-:S03]  /*56c0*/  I2FP.F32.U32 R7, R12 ;  /* 0x0000000c00077245 */ /* 0x000fc60000201000 */
[----:B------:R-:W1:Y:S01]  /*56d0*/  LDC R6, c[0x0][0x618] ;  /* 0x00018600ff067b82 */ /* 0x000e620000000800 */
[----:B------:R-:W-:Y:S02]  /*56e0*/  IMAD.X R5, RZ, RZ, ~R0, P0 ;  /* 0x000000ffff057224 */ /* 0x000fe400000e0e00 */
[----:B------:R-:W-:Y:S01]  /*56f0*/  FMUL R7, R7, UR4 ;  /* 0x0000000407077c20 */ /* 0x000fe20008400000 */
[----:B------:R-:W-:Y:S01]  /*5700*/  ULDC UR4, c[0x0][0x154] ;  /* 0x0000550000047ab9 */ /* 0x000fe20000000800 */
[-C--:B------:R-:W-:Y:S02]  /*5710*/  IMAD R0, R5, R14.reuse, RZ ;  /* 0x0000000e05007224 */ /* 0x080fe400078e02ff */
[C---:B------:R-:W-:Y:S01]  /*5720*/  IMAD.WIDE.U32 R4, R3.reuse, R14, R16 ;  /* 0x0000000e03047225 */ /* 0x040fe200078e0010 */
[----:B------:R-:W2:Y:S01]  /*5730*/  LDC R11, c[0x0][0x608] ;  /* 0x00018200ff0b7b82 */ /* 0x000ea20000000800 */
[----:B------:R-:W3:Y:S02]  /*5740*/  F2I.U32.TRUNC.NTZ R7, R7 ;  /* 0x0000000700077305 */ /* 0x000ee4000020f000 */
[----:B------:R-:W-:-:S04]  /*5750*/  IMAD R3, R3, R15, R0 ;  /* 0x0000000f03037224 */ /* 0x000fc800078e0200 */
[----:B------:R-:W-:Y:S01]  /*5760*/  IMAD.IADD R3, R5, 0x1, R3 ;  /* 0x0000000105037824 */ /* 0x000fe200078e0203 */
[----:B------:R-:W4:Y:S01]  /*5770*/  LDC R8, c[0x0][0x658] ;  /* 0x00019600ff087b82 */ /* 0x000f220000000800 */
[----:B------:R-:W-:Y:S02]  /*5780*/  I2FP.F32.U32 R5, R20 ;  /* 0x0000001400057245 */ /* 0x000fe40000201000 */
[----:B0-----:R-:W-:-:S04]  /*5790*/  ISETP.NE.U32.AND P0, PT, R26, RZ, PT ;  /* 0x000000ff1a00720c */ /* 0x001fc80003f05070 */
[----:B------:R-:W-:Y:S01]  /*57a0*/  ISETP.NE.AND.EX P0, PT, R27, RZ, PT, P0 ;  /* 0x000000ff1b00720c */ /* 0x000fe20003f05300 */
[----:B------:R-:W0:Y:S01]  /*57b0*/  LDC R9, c[0x0][0x144] ;  /* 0x00005100ff097b82 */ /* 0x000e220000000800 */
[-C--:B-1----:R-:W-:Y:S01]  /*57c0*/  SHF.R.U32.HI R0, RZ, R6.reuse, R3 ;  /* 0x00000006ff007219 */ /* 0x082fe20000011603 */
[----:B---3--:R-:W-:Y:S01]  /*57d0*/  IMAD.MOV R7, RZ, RZ, -R7 ;  /* 0x000000ffff077224 */ /* 0x008fe200078e0a07 */
[----:B------:R-:W-:Y:S01]  /*57e0*/  SHF.R.U64 R13, R4, R6, R3 ;  /* 0x00000006040d7219 */ /* 0x000fe20000001203 */
[----:B------:R-:W-:-:S04]  /*57f0*/  FMUL R6, R5, UR4 ;  /* 0x0000000405067c20 */ /* 0x000fc80008400000 */
[----:B------:R-:W1:Y:S01]  /*5800*/  LDC R21, c[0x0][0x148] ;  /* 0x00005200ff157b82 */ /* 0x000e620000000800 */
[-CC-:B--2---:R-:W-:Y:S02]  /*5810*/  SHF.R.U64 R10, R13, R11.reuse, R0.reuse ;  /* 0x0000000b0d0a7219 */ /* 0x184fe40000001200 */
[----:B------:R-:W-:Y:S02]  /*5820*/  SHF.R.U32.HI R3, RZ, R11, R0 ;  /* 0x0000000bff037219 */ /* 0x000fe40000011600 */
[----:B------:R2:W3:Y:S03]  /*5830*/  F2I.U32.TRUNC.NTZ R0, R6 ;  /* 0x0000000600007305 */ /* 0x0004e6000020f000 */
[----:B------:R-:W1:Y:S01]  /*5840*/  LDC R14, c[0x0][0x648] ;  /* 0x00019200ff0e7b82 */ /* 0x000e620000000800 */
[-CC-:B----4-:R-:W-:Y:S02]  /*5850*/  SHF.R.U64 R15, R10, R8.reuse, R3.reuse ;  /* 0x000000080a0f7219 */ /* 0x190fe40000001203 */
[----:B------:R-:W-:-:S03]  /*5860*/  SHF.R.U32.HI R5, RZ, R8, R3 ;  /* 0x00000008ff057219 */ /* 0x000fc60000011603 */
[----:B------:R-:W-:Y:S02]  /*5870*/  IMAD.MOV.U32 R4, RZ, RZ, R15 ;  /* 0x000000ffff047224 */ /* 0x000fe400078e000f */
[----:B------:R-:W4:Y:S01]  /*5880*/  LDC R24, c[0x0][0x638] ;  /* 0x00018e00ff187b82 */ /* 0x000f220000000800 */
[----:B0-----:R-:W-:-:S07]  /*5890*/  IMAD R25, R9, R7, R12 ;  /* 0x0000000709197224 */ /* 0x001fce00078e020c */
[----:B------:R-:W0:Y:S08]  /*58a0*/  LDC R28, c[0x0][0x610] ;  /* 0x00018400ff1c7b82 */ /* 0x000e300000000800 */
[----:B------:R-:W0:Y:S01]  /*58b0*/  LDC R29, c[0x0][0x600] ;  /* 0x00018000ff1d7b82 */ /* 0x000e220000000800 */
[----:B--23--:R-:W-:Y:S05]  /*58c0*/  @!P0 BRA `(.L_x_167) ;  /* 0x0000000000288947 */ /* 0x00cfea0003800000 */
[----:B------:R-:W2:Y:S02]  /*58d0*/  LDC R4, c[0x0][0x64c] ;  /* 0x00019300ff047b82 */ /* 0x000ea40000000800 */
[----:B--2---:R-:W-:-:S05]  /*58e0*/  IADD3 R3, P0, R15, R4, RZ ;  /* 0x000000040f037210 */ /* 0x004fca0007f1e0ff */
        /* <DEDUP_REMOVED lines=8> */
.L_x_167:
[----:B------:R-:W-:Y:S02]  /*5970*/  ISETP.NE.AND P0, PT, R2, 0x1, PT ;  /* 0x000000010200780c */ /* 0x000fe40003f05270 */
[----:B-1----:R-:W-:Y:S01]  /*5980*/  SHF.R.U64 R3, R4, R14, R5 ;  /* 0x0000000e04037219 */ /* 0x002fe20000001205 */
[----:B------:R-:W-:Y:S01]  /*5990*/  IMAD.MOV R5, RZ, RZ, -R0 ;  /* 0x000000ffff057224 */ /* 0x000fe200078e0a00 */
[----:B------:R-:W-:Y:S02]  /*59a0*/  LOP3.LUT R0, R10, R97, RZ, 0xc0, !PT ;  /* 0x000000610a007212 */ /* 0x000fe400078ec0ff */
[----:B------:R-:W-:Y:S01]  /*59b0*/  LOP3.LUT R6, R13, R96, RZ, 0xc0, !PT ;  /* 0x000000600d067212 */ /* 0x000fe200078ec0ff */
[----:B------:R-:W-:Y:S02]  /*59c0*/  IMAD.MOV R4, RZ, RZ, -R3 ;  /* 0x000000ffff047224 */ /* 0x000fe400078e0a03 */
[----:B------:R-:W-:Y:S02]  /*59d0*/  IMAD R0, R93, R3, R0 ;  /* 0x000000035d007224 */ /* 0x000fe400078e0200 */
[----:B----4-:R-:W-:-:S02]  /*59e0*/  IMAD R3, R4, R24, R15 ;  /* 0x0000001804037224 */ /* 0x010fc400078e020f */
[----:B------:R-:W-:Y:S02]  /*59f0*/  @P0 IMAD R25, R21, R5, R20 ;  /* 0x0000000515190224 */ /* 0x000fe400078e0214 */
[----:B0-----:R-:W-:Y:S02]  /*5a00*/  IMAD R5, R3, R29, R6 ;  /* 0x0000001d03057224 */ /* 0x001fe400078e0206 */
[----:B------:R-:W-:Y:S02]  /*5a10*/  IMAD R0, R0, R28, R25 ;  /* 0x0000001c00007224 */ /* 0x000fe400078e0219 */
[----:B------:R-:W-:-:S03]  /*5a20*/  IMAD.MOV.U32 R4, RZ, RZ, 0x1 ;  /* 0x00000001ff047424 */ /* 0x000fc600078e00ff */
[----:B------:R-:W-:Y:S02]  /*5a30*/  SEL R100, R5, R0, !P0 ;  /* 0x0000000005647207 */ /* 0x000fe40004000000 */
[----:B------:R-:W-:Y:S02]  /*5a40*/  PRMT R3, R4, 0x7610, R3 ;  /* 0x0000761004037816 */ /* 0x000fe40000000003 */
[----:B------:R-:W-:-:S07]  /*5a50*/  SEL R0, R0, R5, !P0 ;  /* 0x0000000500007207 */ /* 0x000fce0004000000 */
.L_x_165:
[----:B------:R-:W-:Y:S01]  /*5a60*/  UIMAD.WIDE.U32 UR4, UR41, 0x24924925, URZ ;  /* 0x24924925290478a5 */ /* 0x000fe2000f8e003f */
[----:B------:R-:W-:Y:S01]  /*5a70*/  LOP3.LUT P0, RZ, R3, 0xff, RZ, 0xc0, !PT ;  /* 0x000000ff03ff7812 */ /* 0x000fe2000780c0ff */
[----:B------:R-:W-:Y:S02]  /*5a80*/  IMAD.MOV.U32 R101, RZ, RZ, R0 ;  /* 0x000000ffff657224 */ /* 0x000fe400078e0000 */
[----:B------:R-:W-:-:S04]  /*5a90*/  UIADD3 UR4, UR41, -UR5, URZ ;  /* 0x8000000529047290 */ /* 0x000fc8000fffe03f */
[----:B------:R-:W-:-:S04]  /*5aa0*/  ULEA.HI UR4, UR4, UR5, URZ, 0x1f ;  /* 0x0000000504047291 */ /* 0x000fc8000f8ff83f */
[----:B------:R-:W-:-:S04]  /*5ab0*/  USHF.R.U32.HI UR4, URZ, 0x2, UR4 ;  /* 0x000000023f047899 */ /* 0x000fc80008011604 */
[----:B------:R-:W-:Y:S01]  /*5ac0*/  UIMAD UR41, UR4, -0x7, UR41 ;  /* 0xfffffff9042978a4 */ /* 0x000fe2000f8e0229 */
[----:B------:R-:W-:Y:S11]  /*5ad0*/  @P0 BRA `(.L_x_168) ;  /* 0xffffffb800740947 */ /* 0x000ff6000383ffff */
[----:B------:R-:W-:Y:S05]  /*5ae0*/  EXIT ;  /* 0x000000000000794d */ /* 0x000fea0003800000 */
.L_x_7:
        /* <DEDUP_REMOVED lines=26> */
.L_x_170:
[----:B------:R-:W0:Y:S01]  /*5c90*/  LDC.64 R28, c[0x0][0x640] ;  /* 0x00019000ff1c7b82 */ /* 0x000e220000000a00 */
[-CC-:B------:R-:W-:Y:S01]  /*5ca0*/  SHF.R.U64 R22, R12, R20.reuse, R13.reuse ;  /* 0x000000140c167219 */ /* 0x180fe2000000120d */
[----:B------:R-:W-:Y:S01]  /*5cb0*/  IMAD.MOV.U32 R26, RZ, RZ, 0x1 ;  /* 0x00000001ff1a7424 */ /* 0x000fe200078e00ff */
[----:B------:R-:W-:Y:S02]  /*5cc0*/  SHF.R.U32.HI R8, RZ, R20, R13 ;  /* 0x00000014ff087219 */ /* 0x000fe4000001160d */
[----:B------:R-:W-:-:S03]  /*5cd0*/  IADD3 R11, P0, RZ, -R22, RZ ;  /* 0x80000016ff0b7210 */ /* 0x000fc60007f1e0ff */
[----:B------:R-:W1:Y:S02]  /*5ce0*/  LDC R12, c[0x0][0x618] ;  /* 0x00018600ff0c7b82 */ /* 0x000e640000000800 */
[----:B------:R-:W-:-:S04]  /*5cf0*/  IMAD.X R9, RZ, RZ, ~R8, P0 ;  /* 0x000000ffff097224 */ /* 0x000fc800000e0e08 */
[-C--:B------:R-:W-:Y:S02]  /*5d00*/  IMAD R10, R9, R24.reuse, RZ ;  /* 0x00000018090a7224 */ /* 0x080fe400078e02ff */
[----:B------:R-:W2:Y:S01]  /*5d10*/  LDC R20, c[0x0][0x608] ;  /* 0x00018200ff147b82 */ /* 0x000ea20000000800 */
[----:B------:R-:W-:-:S04]  /*5d20*/  IMAD.WIDE.U32 R8, R11, R24, R16 ;  /* 0x000000180b087225 */ /* 0x000fc800078e0010 */
[----:B------:R-:W-:Y:S02]  /*5d30*/  IMAD R11, R11, R25, R10 ;  /* 0x000000190b0b7224 */ /* 0x000fe400078e020a */
[----:B------:R-:W-:Y:S01]  /*5d40*/  IMAD.MOV.U32 R10, RZ, RZ, -0x1 ;  /* 0xffffffffff0a7424 */ /* 0x000fe200078e00ff */
[----:B------:R-:W3:Y:S01]  /*5d50*/  LDC R27, c[0x0][0x658] ;  /* 0x00019600ff1b7b82 */ /* 0x000ee20000000800 */
[----:B------:R-:W-:Y:S01]  /*5d60*/  IMAD.IADD R9, R9, 0x1, R11 ;  /* 0x0000000109097824 */ /* 0x000fe200078e020b */
[----:B0-----:R-:W-:-:S04]  /*5d70*/  ISETP.NE.U32.AND P0, PT, R28, RZ, PT ;  /* 0x000000ff1c00720c */ /* 0x001fc80003f05070 */
        /* <DEDUP_REMOVED lines=25> */
.L_x_171:
[----:B------:R-:W-:Y:S01]  /*5f10*/  ISETP.NE.AND P0, PT, R2, 0x1, PT ;  /* 0x000000010200780c */ /* 0x000fe20003f05270 */
[----:B------:R-:W-:Y:S01]  /*5f20*/  IMAD.MOV.U32 R12, RZ, RZ, R22 ;  /* 0x000000ffff0c7224 */ /* 0x000fe200078e0016 */
[----:B-1----:R-:W-:Y:S02]  /*5f30*/  SHF.R.U64 R8, R8, R24, R9 ;  /* 0x0000001808087219 */ /* 0x002fe40000001209 */
[----:B------:R-:W-:Y:S01]  /*5f40*/  LOP3.LUT R5, R19, R30, RZ, 0xc0, !PT ;  /* 0x0000001e13057212 */ /* 0x000fe200078ec0ff */
[----:B0-----:R-:W-:Y:S01]  /*5f50*/  VIADD R19, R23, 0xffffffff ;  /* 0xffffffff17137836 */ /* 0x001fe20000000000 */
[----:B------:R-:W-:Y:S01]  /*5f60*/  SHF.L.U32 R26, R26, R27, RZ ;  /* 0x0000001b1a1a7219 */ /* 0x000fe200000006ff */
[----:B------:R-:W-:-:S03]  /*5f70*/  IMAD.MOV R9, RZ, RZ, -R8 ;  /* 0x000000ffff097224 */ /* 0x000fc600078e0a08 */
[----:B------:R-:W-:Y:S01]  /*5f80*/  LOP3.LUT R19, R14, R19, RZ, 0xc0, !PT ;  /* 0x000000130e137212 */ /* 0x000fe200078ec0ff */
[----:B------:R-:W-:Y:S02]  /*5f90*/  IMAD R5, R26, R8, R5 ;  /* 0x000000081a057224 */ /* 0x000fe400078e0205 */
[----:B------:R-:W-:Y:S02]  /*5fa0*/  @P0 IMAD R6, R7, R21, R4 ;  /* 0x0000001507060224 */ /* 0x000fe400078e0204 */
[----:B--2---:R-:W-:Y:S02]  /*5fb0*/  IMAD R4, R9, R25, R20 ;  /* 0x0000001909047224 */ /* 0x004fe400078e0214 */
[----:B---3--:R-:W-:Y:S02]  /*5fc0*/  IMAD R6, R5, R31, R6 ;  /* 0x0000001f05067224 */ /* 0x008fe400078e0206 */
[----:B------:R-:W-:Y:S02]  /*5fd0*/  IMAD R19, R4, R23, R19 ;  /* 0x0000001704137224 */ /* 0x000fe400078e0213 */
[----:B------:R-:W-:-:S03]  /*5fe0*/  IMAD.MOV.U32 R8, RZ, RZ, 0x1 ;  /* 0x00000001ff087424 */ /* 0x000fc600078e00ff */
[----:B------:R-:W-:Y:S02]  /*5ff0*/  SEL R20, R19, R6, !P0 ;  /* 0x0000000613147207 */ /* 0x000fe40004000000 */
[----:B------:R-:W-:-:S07]  /*6000*/  SEL R19, R6, R19, !P0 ;  /* 0x0000001306137207 */ /* 0x000fce0004000000 */
.L_x_169:
[----:B------:R-:W-:-:S08]  /*6010*/  NOP ;  /* 0x0000000000007918 */ /* 0x000fd00000000000 */
[----:B------:R-:W0:-:S00]  /*6020*/  USETMAXREG.DEALLOC.CTAPOOL 0x28 ;  /* 0x00000028000079c8 */ /* 0x000e0000080e0500 */
[----:B0-----:R-:W-:-:S13]  /*6030*/  ISETP.NE.AND P0, PT, R3, RZ, PT ;  /* 0x000000ff0300720c */ /* 0x001fda0003f05270 */
[----:B------:R-:W-:Y:S05]  /*6040*/  @P0 EXIT ;  /* 0x000000000000094d */ /* 0x000fea0003800000 */
[----:B------:R-:W-:Y:S01]  /*6050*/  LOP3.LUT P0, RZ, R8, 0xff, RZ, 0xc0, !PT ;  /* 0x000000ff08ff7812 */ /* 0x000fe2000780c0ff */
[----:B------:R-:W-:Y:S02]  /*6060*/  IMAD.MOV.U32 R3, RZ, RZ, 0x1 ;  /* 0x00000001ff037424 */ /* 0x000fe400078e00ff */
[----:B------:R-:W-:-:S10]  /*6070*/  IMAD.MOV.U32 R13, RZ, RZ, RZ ;  /* 0x000000ffff0d7224 */ /* 0x000fd400078e00ff */
[----:B------:R-:W-:Y:S05]  /*6080*/  @!P0 BRA `(.L_x_172) ;  /* 0x0000000c00688947 */ /* 0x000fea0003800000 */
[----:B------:R-:W0:Y:S01]  /*6090*/  LDC R3, c[0x0][0x28c] ;  /* 0x0000a300ff037b82 */ /* 0x000e220000000800 */
[----:B------:R-:W-:Y:S01]  /*60a0*/  UMOV UR11, 0x1 ;  /* 0x00000001000b7882 */ /* 0x000fe20000000000 */
[----:B------:R-:W-:Y:S01]  /*60b0*/  ULDC UR5, c[0x0][0x658] ;  /* 0x0001960000057ab9 */ /* 0x000fe20000000800 */
[----:B------:R-:W-:Y:S01]  /*60c0*/  UMOV UR10, 0xffffffff ;  /* 0xffffffff000a7882 */ /* 0x000fe20000000000 */
[----:B------:R-:W-:Y:S01]  /*60d0*/  BSSY B0, `(.L_x_172) ;  /* 0x00000d5000007945 */ /* 0x000fe20003800000 */
[----:B------:R-:W-:Y:S01]  /*60e0*/  USHF.L.U32 UR10, UR10, UR5, URZ ;  /* 0x000000050a0a7299 */ /* 0x000fe2000800063f */
[----:B------:R-:W-:Y:S01]  /*60f0*/  IMAD.MOV.U32 R11, RZ, RZ, 0x1 ;  /* 0x00000001ff0b7424 */ /* 0x000fe200078e00ff */
[----:B------:R-:W-:Y:S01]  /*6100*/  LOP3.LUT R10, R18, 0x2, RZ, 0xfc, !PT ;  /* 0x00000002120a7812 */ /* 0x000fe200078efcff */
[----:B------:R-:W1:Y:S01]  /*6110*/  S2UR UR9, SR_CgaCtaId ;  /* 0x00000000000979c3 */ /* 0x000e620000008800 */
[----:B------:R-:W-:Y:S01]  /*6120*/  IMAD.MOV.U32 R13, RZ, RZ, RZ ;  /* 0x000000ffff0d7224 */ /* 0x000fe200078e00ff */
[----:B------:R-:W-:Y:S01]  /*6130*/  ULDC UR4, c[0x0][0x600] ;  /* 0x0001800000047ab9 */ /* 0x000fe20000000800 */
[----:B------:R-:W-:Y:S01]  /*6140*/  UMOV UR15, 0x55 ;  /* 0x00000055000f7882 */ /* 0x000fe20000000000 */
[----:B------:R-:W-:-:S02]  /*6150*/  UIADD3 UR4, UR4, -0x1, URZ ;  /* 0xffffffff04047890 */ /* 0x000fc4000fffe03f */
[----:B------:R-:W-:Y:S01]  /*6160*/  USHF.L.U32 UR5, UR11, UR5, URZ ;  /* 0x000000050b057299 */ /* 0x000fe2000800063f */
[----:B------:R-:W-:Y:S01]  /*6170*/  ULDC.64 UR24, c[0x0][0x198] ;  /* 0x0000660000187ab9 */ /* 0x000fe20000000a00 */
[----:B0-----:R-:W-:-:S05]  /*6180*/  VIADD R3, R3, 0x7f ;  /* 0x0000007f03037836 */ /* 0x001fca0000000000 */
[----:B------:R-:W-:Y:S01]  /*6190*/  SHF.R.S32.HI R4, RZ, 0x1f, R3 ;  /* 0x0000001fff047819 */ /* 0x000fe20000011403 */
[----:B-1----:R-:W-:-:S03]  /*61a0*/  ULOP3.LUT UR8, UR9, 0x1, URZ, 0xc0, !UPT ;  /* 0x0000000109087892 */ /* 0x002fc6000f8ec03f */
[----:B------:R-:W-:Y:S01]  /*61b0*/  LEA.HI R4, R4, R3, RZ, 0x7 ;  /* 0x0000000304047211 */ /* 0x000fe200078f38ff */
[----:B------:R-:W-:Y:S01]  /*61c0*/  USHF.R.U32.HI UR26, URZ, 0x1, UR9 ;  /* 0x000000013f1a7899 */ /* 0x000fe20008011609 */
[----:B------:R-:W-:Y:S01]  /*61d0*/  IMAD.MOV.U32 R3, RZ, RZ, 0x1 ;  /* 0x00000001ff037424 */ /* 0x000fe200078e00ff */
[----:B------:R-:W-:Y:S01]  /*61e0*/  USHF.L.U32 UR6, UR9, 0x6, URZ ;  /* 0x0000000609067899 */ /* 0x000fe2000800063f */
[----:B------:R-:W-:Y:S01]  /*61f0*/  SHF.R.S32.HI R8, RZ, 0x7, R4 ;  /* 0x00000007ff087819 */ /* 0x000fe20000011404 */
[----:B------:R-:W-:Y:S02]  /*6200*/  USHF.L.U32 UR7, UR9, 0xd, URZ ;  /* 0x0000000d09077899 */ /* 0x000fe4000800063f */
[----:B------:R-:W-:Y:S02]  /*6210*/  ULOP3.LUT UR9, UR9, 0xfffffffe, URZ, 0xc0, !UPT ;  /* 0xfffffffe09097892 */ /* 0x000fe4000f8ec03f */
[----:B------:R-:W-:Y:S01]  /*6220*/  UISETP.GT.U32.AND UP0, UPT, UR8, 0xffff, UPT ;  /* 0x0000ffff0800788c */ /* 0x000fe2000bf04070 */
[----:B------:R-:W-:Y:S01]  /*6230*/  VIADD R9, R8, 0x1 ;  /* 0x0000000108097836 */ /* 0x000fe20000000000 */
[----:B------:R-:W-:-:S02]  /*6240*/  USHF.L.U32 UR14, UR11, UR9, URZ ;  /* 0x000000090b0e7299 */ /* 0x000fc4000800063f */
[----:B------:R-:W-:Y:S02]  /*6250*/  ULOP3.LUT UR9, UR9, 0x1, URZ, 0xfc, !UPT ;  /* 0x0000000109097892 */ /* 0x000fe4000f8efc3f */
[----:B------:R-:W-:Y:S02]  /*6260*/  USEL UR8, UR8, 0xffff, !UP0 ;  /* 0x0000ffff08087887 */ /* 0x000fe4000c000000 */
[----:B------:R-:W-:Y:S02]  /*6270*/  ULOP3.LUT UR13, UR7, 0x2000, URZ, 0xc0, !UPT ;  /* 0x00002000070d7892 */ /* 0x000fe4000f8ec03f */
[----:B------:R-:W-:Y:S02]  /*6280*/  USHF.L.U32 UR9, UR11, UR9, URZ ;  /* 0x000000090b097299 */ /* 0x000fe4000800063f */
[----:B------:R-:W-:Y:S02]  /*6290*/  ULOP3.LUT UR8, UR8, 0xffff, URZ, 0xc0, !UPT ;  /* 0x0000ffff08087892 */ /* 0x000fe4000f8ec03f */
[----:B------:R-:W-:-:S02]  /*62a0*/  ULEA UR27, UR26, 0x180, 0xc ;  /* 0x000001801a1b7891 */ /* 0x000fc4000f8e603f */
[----:B------:R-:W-:Y:S02]  /*62b0*/  ULOP3.LUT UR6, UR6, 0x40, URZ, 0xc0, !UPT ;  /* 0x0000004006067892 */ /* 0x000fe4000f8ec03f */
[----:B------:R-:W-:Y:S02]  /*62c0*/  ULOP3.LUT UR7, URZ, UR10, URZ, 0x33, !UPT ;  /* 0x0000000a3f077292 */ /* 0x000fe4000f8e333f */
[----:B------:R-:W-:Y:S02]  /*62d0*/  ULOP3.LUT UR13, UR13, 0x1c180, URZ, 0xfc, !UPT ;  /* 0x0001c1800d0d7892 */ /* 0x000fe4000f8efc3f */
[----:B------:R-:W-:Y:S02]  /*62e0*/  ULOP3.LUT UR14, UR14, UR9, URZ, 0xfc, !UPT ;  /* 0x000000090e0e7292 */ /* 0x000fe4000f8efc3f */
[----:B------:R-:W-:-:S12]  /*62f0*/  USHF.L.U32 UR15, UR15, UR8, URZ ;  /* 0x000000080f0f7299 */ /* 0x000fd8000800063f */
.L_x_183:
[----:B------:R-:W-:-:S03]  /*6300*/  UMOV UR8, 0xffffffff ;  /* 0xffffffff00087882 */ /* 0x000fc60000000000 */
[----:B------:R-:W-:Y:S05]  /*6310*/  BRA.DIV UR8, `(.L_x_173) ;  /* 0x0000001208187947 */ /* 0x000fea000b800000 */
[----:B------:R-:W-:-:S13]  /*6320*/  ELECT P6, URZ, PT ;  /* 0x00000000003f782f */ /* 0x000fda00038c0000 */
.L_x_197:
[----:B------:R-:W0:Y:S01]  /*6330*/  LDC R4, c[0x0][0x28c] ;  /* 0x0000a300ff047b82 */ /* 0x000e220000000800 */
[----:B------:R-:W-:Y:S01]  /*6340*/  BSSY B1, `(.L_x_174) ;  /* 0x0000039000017945 */ /* 0x000fe20003800000 */
[----:B0-----:R-:W-:-:S13]  /*6350*/  ISETP.LT.OR P6, PT, R4, 0x1, !P6 ;  /* 0x000000010400780c */ /* 0x001fda00077c1670 */
[----:B------:R-:W-:Y:S05]  /*6360*/  @P6 BRA `(.L_x_175) ;  /* 0x0000000000d86947 */ /* 0x000fea0003800000 */
[----:B------:R-:W-:Y:S01]  /*6370*/  LEA R19, R19, UR26, 0x2 ;  /* 0x0000001a13137c11 */ /* 0x000fe2000f8e10ff */
[----:B------:R-:W-:Y:S01]  /*6380*/  IMAD.MOV.U32 R21, RZ, RZ, RZ ;  /* 0x000000ffff157224 */ /* 0x000fe200078e00ff */
[----:B------:R-:W-:Y:S01]  /*6390*/  LEA R20, R20, UR6, 0x7 ;  /* 0x0000000614147c11 */ /* 0x000fe2000f8e38ff */
[----:B------:R-:W-:Y:S02]  /*63a0*/  IMAD.MOV.U32 R4, RZ, RZ, R9 ;  /* 0x000000ffff047224 */ /* 0x000fe400078e0009 */
[----:B------:R-:W-:Y:S02]  /*63b0*/  IMAD.MOV.U32 R5, RZ, RZ, R3 ;  /* 0x000000ffff057224 */ /* 0x000fe400078e0003 */
[----:B------:R-:W-:Y:S02]  /*63c0*/  IMAD.MOV.U32 R6, RZ, RZ, R13 ;  /* 0x000000ffff067224 */ /* 0x000fe400078e000d */
[----:B------:R-:W-:-:S07]  /*63d0*/  IMAD.SHL.U32 R19, R19, 0x20, RZ ;  /* 0x0000002013137824 */ /* 0x000fce00078e00ff */
.L_x_178:
[----:B------:R-:W0:Y:S01]  /*63e0*/  S2R R14, SR_CgaCtaId ;  /* 0x00000000000e7919 */ /* 0x000e220000008800 */
[----:B------:R-:W-:Y:S02]  /*63f0*/  MOV R7, 0x400 ;  /* 0x0000040000077802 */ /* 0x000fe40000000f00 */
[----:B------:R-:W-:Y:S02]  /*6400*/  ISETP.NE.AND P1, PT, R0, RZ, PT ;  /* 0x000000ff0000720c */ /* 0x000fe40003f25270 */
[----:B0-----:R-:W-:Y:S02]  /*6410*/  LEA R15, R14, R7, 0x18 ;  /* 0x000000070e0f7211 */ /* 0x001fe400078ec0ff */
[----:B------:R-:W-:-:S09]  /*6420*/  SHF.L.U32 R7, R5, 0x1f, RZ ;  /* 0x0000001f05077819 */ /* 0x000fd200000006ff */
[----:B------:R-:W0:Y:S01]  /*6430*/  @!P1 LDC R14, c[0x0][0x500] ;  /* 0x00014000ff0e9b82 */ /* 0x000e220000000800 */
[----:B------:R-:W-:-:S04]  /*6440*/  IMAD R22, R6, 0x8, R15 ;  /* 0x0000000806167824 */ /* 0x000fc800078e020f */
[----:B------:R-:W1:Y:S02]  /*6450*/  SYNCS.PHASECHK.TRANS64.TRYWAIT P0, [R22+URZ+0x38], R7 ;  /* 0x00003807160075a7 */ /* 0x000e64000800017f */
[----:B-1----:R-:W-:Y:S05]  /*6460*/  @!P0 BRA `(.L_x_176) ;  /* 0x0000000c00e48947 */ /* 0x002fea0003800000 */
.L_x_198:
[----:B-1----:R-:W-:Y:S01]  /*6470*/  PRMT R7, R10, 0x9910, RZ ;  /* 0x000099100a077816 */ /* 0x002fe200000000ff */
[----:B0-----:R0:W-:Y:S03]  /*6480*/  @!P1 SYNCS.ARRIVE.TRANS64 RZ, [R22+URZ], R14 ;  /* 0x0000000e16ff99a7 */ /* 0x0011e6000800003f */
[----:B------:R-:W-:-:S13]  /*6490*/  ISETP.NE.AND P0, PT, R7, 0x2, PT ;  /* 0x000000020700780c */ /* 0x000fda0003f05270 */
[----:B0-----:R-:W-:Y:S05]  /*64a0*/  @P0 BRA `(.L_x_177) ;  /* 0x0000000000040947 */ /* 0x001fea0003800000 */
[----:B------:R-:W-:Y:S01]  /*64b0*/  BPT.TRAP 0x1 ;  /* 0x000000040000795c */ /* 0x000fe20000300000 */
.L_x_177:
[----:B------:R-:W-:Y:S01]  /*64c0*/  R2UR UR11, R6 ;  /* 0x00000000060b72ca */ /* 0x000fe200000e0000 */
[----:B------:R-:W-:Y:S01]  /*64d0*/  VIADD R4, R4, 0xffffffff ;  /* 0xffffffff04047836 */ /* 0x000fe20000000000 */
[----:B------:R-:W-:Y:S01]  /*64e0*/  R2UR UR21, R15 ;  /* 0x000000000f1572ca */ /* 0x000fe200000e0000 */
[----:B------:R-:W-:Y:S01]  /*64f0*/  UIADD3 UR16, UP0, UR24, 0xf0, URZ ;  /* 0x000000f018107890 */ /* 0x000fe2000ff1e03f */
[----:B------:R-:W-:Y:S01]  /*6500*/  R2UR UR22, R19 ;  /* 0x00000000131672ca */ /* 0x000fe200000e0000 */
[----:B------:R-:W-:Y:S01]  /*6510*/  UIADD3 UR30, UP1, UR24, 0x1f0, URZ ;  /* 0x000001f0181e7890 */ /* 0x000fe2000ff3e03f */
[----:B------:R-:W-:Y:S01]  /*6520*/  R2UR UR9, R22 ;  /* 0x00000000160972ca */ /* 0x000fe200000e0000 */
[----:B------:R-:W-:Y:S01]  /*6530*/  UIADD3.X UR17, URZ, UR25, URZ, UP0, !UPT ;  /* 0x000000193f117290 */ /* 0x000fe200087fe43f */
[C---:B------:R-:W-:Y:S01]  /*6540*/  R2UR UR10, R21.reuse ;  /* 0x00000000150a72ca */ /* 0x040fe200000e0000 */
[----:B------:R-:W-:Y:S01]  /*6550*/  UPRMT UR20, URZ, 0x5410, UR15 ;  /* 0x000054103f147896 */ /* 0x000fe2000800000f */
[----:B------:R-:W-:Y:S01]  /*6560*/  R2UR UR12, R12 ;  /* 0x000000000c0c72ca */ /* 0x000fe200000e0000 */
[----:B------:R-:W-:Y:S01]  /*6570*/  VIADD R6, R6, 0x1 ;  /* 0x0000000106067836 */ /* 0x000fe20000000000 */
[----:B------:R-:W-:Y:S01]  /*6580*/  R2UR UR23, R20 ;  /* 0x00000000141772ca */ /* 0x000fe200000e0000 */
[----:B------:R-:W-:Y:S01]  /*6590*/  ULEA UR8, UR11, UR27, 0xe ;  /* 0x0000001b0b087291 */ /* 0x000fe2000f8e703f */
[----:B------:R-:W-:Y:S01]  /*65a0*/  ISETP.GT.AND P1, PT, R4, 0x1, PT ;  /* 0x000000010400780c */ /* 0x000fe20003f24270 */
[----:B------:R-:W-:Y:S01]  /*65b0*/  ULEA UR11, UR11, UR13, 0xe ;  /* 0x0000000d0b0b7291 */ /* 0x000fe2000f8e703f */
[C---:B------:R-:W-:Y:S01]  /*65c0*/  ISETP.NE.AND P0, PT, R6.reuse, 0x7, PT ;  /* 0x000000070600780c */ /* 0x040fe20003f05270 */
[----:B------:R-:W-:Y:S01]  /*65d0*/  UIADD3 UR8, UR21, UR8, URZ ;  /* 0x0000000815087290 */ /* 0x000fe2000fffe03f */
[----:B------:R-:W-:Y:S01]  /*65e0*/  VIADD R21, R21, 0x80 ;  /* 0x0000008015157836 */ /* 0x000fe20000000000 */
[----:B------:R-:W-:Y:S01]  /*65f0*/  UIADD3 UR21, UR21, UR11, URZ ;  /* 0x0000000b15157290 */ /* 0x000fe2000fffe03f */
[----:B------:R-:W-:Y:S01]  /*6600*/  SEL R14, RZ, 0x1, P0 ;  /* 0x00000001ff0e7807 */ /* 0x000fe20000000000 */
[----:B------:R-:W-:Y:S01]  /*6610*/  UPRMT UR28, URZ, 0x5410, UR14 ;  /* 0x000054103f1c7896 */ /* 0x000fe2000800000e */
[----:B------:R-:W-:Y:S01]  /*6620*/  SEL R6, R6, RZ, P0 ;  /* 0x000000ff06067207 */ /* 0x000fe20000000000 */
[----:B------:R-:W-:Y:S01]  /*6630*/  UIADD3.X UR31, URZ, UR25, URZ, UP1, !UPT ;  /* 0x000000193f1f7290 */ /* 0x000fe20008ffe43f */
[----:B------:R-:W-:Y:S01]  /*6640*/  LOP3.LUT R5, R5, R14, RZ, 0x3c, !PT ;  /* 0x0000000e05057212 */ /* 0x000fe200078e3cff */
[----:B------:R-:W-:Y:S01]  /*6650*/  UMOV UR18, 0x0 ;  /* 0x0000000000127882 */ /* 0x000fe20000000000 */
[----:B------:R-:W-:Y:S01]  /*6660*/  UMOV UR19, 0x10000000 ;  /* 0x1000000000137882 */ /* 0x000fe20000000000 */
[----:B------:R-:W-:-:S02]  /*6670*/  UMOV UR11, UR22 ;  /* 0x00000016000b7c82 */ /* 0x000fc40008000000 */
[----:B------:R0:W-:Y:S02]  /*6680*/  UTMALDG.3D.MULTICAST [UR8], [UR16], UR20, desc[UR18] ;  /* 0x00001208100073b4 */ /* 0x0001e40008011814 */
[----:B0-----:R-:W-:Y:S01]  /*6690*/  UMOV UR8, UR21 ;  /* 0x0000001500087c82 */ /* 0x001fe20008000000 */
[----:B------:R-:W-:Y:S02]  /*66a0*/  UMOV UR11, UR23 ;  /* 0x00000017000b7c82 */ /* 0x000fe40008000000 */
[----:B------:R0:W-:Y:S02]  /*66b0*/  UTMALDG.3D.MULTICAST [UR8], [UR30], UR28, desc[UR18] ;  /* 0x000012081e0073b4 */ /* 0x0001e4000801181c */
[----:B0-----:R-:W-:Y:S05]  /*66c0*/  @P1 BRA `(.L_x_178) ;  /* 0xfffffffc00441947 */ /* 0x001fea000383ffff */
.L_x_175:
[----:B------:R-:W-:Y:S05]  /*66d0*/  BSYNC B1 ;  /* 0x0000000000017941 */ /* 0x000fea0003800000 */
.L_x_174:
[----:B------:R-:W-:Y:S01]  /*66e0*/  LOP3.LUT P1, RZ, R11, 0xff, RZ, 0xc0, !PT ;  /* 0x000000ff0bff7812 */ /* 0x000fe2000782c0ff */
[C---:B------:R-:W-:Y:S01]  /*66f0*/  IMAD.IADD R13, R8.reuse, 0x1, R13 ;  /* 0x00000001080d7824 */ /* 0x040fe200078e020d */
[----:B------:R-:W-:Y:S01]  /*6700*/  ULDC.64 UR8, c[0x0][0x650] ;  /* 0x0001940000087ab9 */ /* 0x000fe20000000a00 */
[C---:B------:R-:W-:Y:S01]  /*6710*/  ISETP.GE.U32.AND P2, PT, R8.reuse, 0x7, PT ;  /* 0x000000070800780c */ /* 0x040fe20003f46070 */
[----:B------:R-:W-:Y:S01]  /*6720*/  BSSY B1, `(.L_x_179) ;  /* 0x000006d000017945 */ /* 0x000fe20003800000 */
[C---:B------:R-:W-:Y:S01]  /*6730*/  IMAD.WIDE.U32 R4, R13.reuse, 0x24924925, RZ ;  /* 0x249249250d047825 */ /* 0x040fe200078e00ff */
[----:B------:R-:W-:Y:S02]  /*6740*/  ISETP.GT.U32.AND P0, PT, R13, 0x6, PT ;  /* 0x000000060d00780c */ /* 0x000fe40003f04070 */
[----:B------:R-:W-:Y:S01]  /*6750*/  PRMT R11, RZ, 0x7610, R11 ;  /* 0x00007610ff0b7816 */ /* 0x000fe2000000000b */
[----:B------:R-:W-:Y:S01]  /*6760*/  IMAD.MOV.U32 R19, RZ, RZ, -0x1 ;  /* 0xffffffffff137424 */ /* 0x000fe200078e00ff */
[----:B------:R-:W-:Y:S01]  /*6770*/  ISETP.LT.U32.AND P0, PT, R8, 0x7, P0 ;  /* 0x000000070800780c */ /* 0x000fe20000701070 */
[----:B------:R-:W-:-:S02]  /*6780*/  IMAD.MOV.U32 R20, RZ, RZ, -0x1 ;  /* 0xffffffffff147424 */ /* 0x000fc400078e00ff */
[----:B------:R-:W0:Y:S01]  /*6790*/  @P1 S2R R7, SR_CgaCtaId ;  /* 0x0000000000071919 */ /* 0x000e220000008800 */
[----:B------:R-:W-:Y:S01]  /*67a0*/  SEL R4, RZ, 0x1, !P0 ;  /* 0x00000001ff047807 */ /* 0x000fe20004000000 */
[----:B------:R-:W-:Y:S01]  /*67b0*/  IMAD.MOV.U32 R12, RZ, RZ, -0x1 ;  /* 0xffffffffff0c7424 */ /* 0x000fe200078e00ff */
[----:B------:R-:W-:Y:S02]  /*67c0*/  IADD3 R16, P0, R16, UR36, RZ ;  /* 0x0000002410107c10 */ /* 0x000fe4000ff1e0ff */
[----:B------:R-:W-:Y:S02]  /*67d0*/  @P1 MOV R6, 0x400 ;  /* 0x0000040000061802 */ /* 0x000fe40000000f00 */
[----:B------:R-:W-:Y:S02]  /*67e0*/  IADD3.X R17, R17, UR42, RZ, P0, !PT ;  /* 0x0000002a11117c10 */ /* 0x000fe400087fe4ff */
[----:B------:R-:W-:Y:S02]  /*67f0*/  ISETP.GE.U32.AND P0, PT, R16, UR8, PT ;  /* 0x0000000810007c0c */ /* 0x000fe4000bf06070 */
[----:B------:R-:W-:-:S02]  /*6800*/  LOP3.LUT R3, R3, R4, RZ, 0x3c, !PT ;  /* 0x0000000403037212 */ /* 0x000fc400078e3cff */
[----:B------:R-:W-:Y:S02]  /*6810*/  ISETP.GE.U32.AND.EX P0, PT, R17, UR9, PT, P0 ;  /* 0x0000000911007c0c */ /* 0x000fe4000bf06100 */
[----:B0-----:R-:W-:Y:S01]  /*6820*/  @P1 LEA R6, R7, R6, 0x18 ;  /* 0x0000000607061211 */ /* 0x001fe200078ec0ff */
[----:B------:R-:W-:-:S03]  /*6830*/  IMAD.IADD R7, R13, 0x1, -R5 ;  /* 0x000000010d077824 */ /* 0x000fc600078e0a05 */
[----:B------:R0:W-:Y:S02]  /*6840*/  @P1 SYNCS.ARRIVE.TRANS64.A1T0 RZ, [R6+URZ+0x88], RZ ;  /* 0x000088ff06ff19a7 */ /* 0x0001e4000810003f */
[----:B------:R-:W-:-:S04]  /*6850*/  LEA.HI R7, R7, R5, RZ, 0x1f ;  /* 0x0000000507077211 */ /* 0x000fc800078ff8ff */
[----:B------:R-:W-:-:S04]  /*6860*/  SHF.R.U32.HI R4, RZ, 0x2, R7 ;  /* 0x00000002ff047819 */ /* 0x000fc80000011607 */
[--C-:B------:R-:W-:Y:S01]  /*6870*/  @P2 LOP3.LUT R3, R3, 0x1, R4.reuse, 0x78, !PT ;  /* 0x0000000103032812 */ /* 0x100fe200078e7804 */
[----:B------:R-:W-:Y:S01]  /*6880*/  IMAD R13, R4, -0x7, R13 ;  /* 0xfffffff9040d7824 */ /* 0x000fe200078e020d */
[----:B------:R-:W-:Y:S01]  /*6890*/  PRMT R4, RZ, 0x7610, R4 ;  /* 0x00007610ff047816 */ /* 0x000fe20000000004 */
[----:B0-----:R-:W-:Y:S06]  /*68a0*/  @P0 BRA `(.L_x_180) ;  /* 0x0000000400500947 */ /* 0x001fec0003800000 */
[----:B------:R-:W0:Y:S01]  /*68b0*/  S2R R15, SR_CTAID.X ;  /* 0x00000000000f7919 */ /* 0x000e220000002500 */
[----:B------:R-:W-:Y:S01]  /*68c0*/  ULDC.64 UR8, c[0x0][0x628] ;  /* 0x00018a0000087ab9 */ /* 0x000fe20000000a00 */
[----:B------:R-:W1:Y:S01]  /*68d0*/  LDC R20, c[0x0][0x144] ;  /* 0x00005100ff147b82 */ /* 0x000e620000000800 */
[----:B------:R-:W-:Y:S01]  /*68e0*/  ISETP.NE.U32.AND P0, PT, RZ, UR8, PT ;  /* 0x00000008ff007c0c */ /* 0x000fe2000bf05070 */
[----:B------:R-:W2:Y:S01]  /*68f0*/  S2R R12, SR_CTAID.Y ;  /* 0x00000000000c7919 */ /* 0x000ea20000002600 */
[----:B------:R-:W-:Y:S01]  /*6900*/  ULDC UR10, c[0x0][0x150] ;  /* 0x00005400000a7ab9 */ /* 0x000fe20000000800 */
[----:B------:R-:W-:Y:S01]  /*6910*/  ULDC UR11, c[0x0][0x630] ;  /* 0x00018c00000b7ab9 */ /* 0x000fe20000000800 */
[----:B------:R-:W-:Y:S01]  /*6920*/  ISETP.NE.AND.EX P0, PT, RZ, UR9, PT, P0 ;  /* 0x00000009ff007c0c */ /* 0x000fe2000bf05300 */
[----:B------:R-:W-:Y:S01]  /*6930*/  IMAD.MOV.U32 R4, RZ, RZ, R16 ;  /* 0x000000ffff047224 */ /* 0x000fe200078e0010 */
[----:B0-----:R-:W-:-:S05]  /*6940*/  I2FP.F32.U32 R5, R15 ;  /* 0x0000000f00057245 */ /* 0x001fca0000201000 */
[----:B------:R-:W-:Y:S01]  /*6950*/  FMUL R21, R5, UR10 ;  /* 0x0000000a05157c20 */ /* 0x000fe20008400000 */
[----:B------:R-:W-:-:S05]  /*6960*/  IMAD.MOV.U32 R5, RZ, RZ, R17 ;  /* 0x000000ffff057224 */ /* 0x000fca00078e0011 */
[----:B--2---:R-:W-:Y:S05]  /*6970*/  @!P0 BRA `(.L_x_181) ;  /* 0x0000000000288947 */ /* 0x004fea0003800000 */
[----:B------:R-:W-:Y:S02]  /*6980*/  ULDC UR10, c[0x0][0x634] ;  /* 0x00018d00000a7ab9 */ /* 0x000fe40000000800 */
[----:B------:R-:W-:-:S05]  /*6990*/  IADD3 R5, P0, R16, UR10, RZ ;  /* 0x0000000a10057c10 */ /* 0x000fca000ff1e0ff */
[----:B------:R-:W-:-:S04]  /*69a0*/  IMAD.X R19, RZ, RZ, R17, P0 ;  /* 0x000000ffff137224 */ /* 0x000fc800000e0611 */
[----:B------:R-:W-:-:S04]  /*69b0*/  IMAD.WIDE.U32 R6, R19, UR8, RZ ;  /* 0x0000000813067c25 */ /* 0x000fc8000f8e00ff */
[----:B------:R-:W-:-:S04]  /*69c0*/  IMAD.WIDE.U32 R6, P0, R5, UR9, R6 ;  /* 0x0000000905067c25 */ /* 0x000fc8000f800006 */
[----:B------:R-:W-:-:S04]  /*69d0*/  IMAD.WIDE.U32 R4, R5, UR8, RZ ;  /* 0x0000000805047c25 */ /* 0x000fc8000f8e00ff */
[----:B------:R-:W-:Y:S01]  /*69e0*/  IMAD.MOV.U32 R4, RZ, RZ, R7 ;  /* 0x000000ffff047224 */ /* 0x000fe200078e0007 */
[----:B------:R-:W-:Y:S01]  /*69f0*/  IADD3 RZ, P1, R5, R6, RZ ;  /* 0x0000000605ff7210 */ /* 0x000fe20007f3e0ff */
[----:B------:R-:W-:-:S04]  /*6a00*/  IMAD.X R5, RZ, RZ, RZ, P0 ;  /* 0x000000ffff057224 */ /* 0x000fc800000e06ff */
[----:B------:R-:W-:-:S08]  /*6a10*/  IMAD.WIDE.U32.X R4, R19, UR9, R4, P1 ;  /* 0x0000000913047c25 */ /* 0x000fd000088e0404 */
.L_x_181:
[--C-:B------:R-:W-:Y:S01]  /*6a20*/  SHF.R.U64 R14, R4, UR11, R5.reuse ;  /* 0x0000000b040e7c19 */ /* 0x100fe20008001205 */
[----:B------:R-:W0:Y:S01]  /*6a30*/  F2I.U32.TRUNC.NTZ R21, R21 ;  /* 0x0000001500157305 */ /* 0x000e22000020f000 */
[----:B------:R-:W-:Y:S01]  /*6a40*/  SHF.R.U32.HI R4, RZ, UR11, R5 ;  /* 0x0000000bff047c19 */ /* 0x000fe20008011605 */
[----:B------:R-:W-:Y:S01]  /*6a50*/  ULDC.64 UR8, c[0x0][0x620] ;  /* 0x0001880000087ab9 */ /* 0x000fe20000000a00 */
[----:B------:R-:W-:Y:S01]  /*6a60*/  IADD3 R7, P0, RZ, -R14, RZ ;  /* 0x8000000eff077210 */ /* 0x000fe20007f1e0ff */
[----:B------:R-:W-:-:S04]  /*6a70*/  ULDC.64 UR10, c[0x0][0x640] ;  /* 0x00019000000a7ab9 */ /* 0x000fc80000000a00 */
[----:B------:R-:W-:Y:S01]  /*6a80*/  IMAD.X R4, RZ, RZ, ~R4, P0 ;  /* 0x000000ffff047224 */ /* 0x000fe200000e0e04 */
[----:B------:R-:W-:-:S03]  /*6a90*/  ISETP.NE.U32.AND P0, PT, RZ, UR10, PT ;  /* 0x0000000aff007c0c */ /* 0x000fc6000bf05070 */
[----:B------:R-:W-:Y:S01]  /*6aa0*/  IMAD R6, R4, UR8, RZ ;  /* 0x0000000804067c24 */ /* 0x000fe2000f8e02ff */
[----:B------:R-:W-:Y:S01]  /*6ab0*/  ISETP.NE.AND.EX P0, PT, RZ, UR11, PT, P0 ;  /* 0x0000000bff007c0c */ /* 0x000fe2000bf05300 */
[----:B------:R-:W-:Y:S01]  /*6ac0*/  IMAD.WIDE.U32 R4, R7, UR8, R16 ;  /* 0x0000000807047c25 */ /* 0x000fe2000f8e0010 */
[----:B------:R-:W-:-:S03]  /*6ad0*/  ULDC UR8, c[0x0][0x618] ;  /* 0x0001860000087ab9 */ /* 0x000fc60000000800 */
[----:B------:R-:W-:Y:S01]  /*6ae0*/  IMAD R7, R7, UR9, R6 ;  /* 0x0000000907077c24 */ /* 0x000fe2000f8e0206 */
[----:B------:R-:W-:Y:S01]  /*6af0*/  ULDC UR9, c[0x0][0x154] ;  /* 0x0000550000097ab9 */ /* 0x000fe20000000800 */
[----:B0-----:R-:W-:Y:S02]  /*6b00*/  IMAD.MOV R6, RZ, RZ, -R21 ;  /* 0x000000ffff067224 */ /* 0x001fe400078e0a15 */
[----:B------:R-:W0:Y:S01]  /*6b10*/  LDC R21, c[0x0][0x148] ;  /* 0x00005200ff157b82 */ /* 0x000e220000000800 */
[----:B------:R-:W-:Y:S02]  /*6b20*/  IMAD.IADD R5, R5, 0x1, R7 ;  /* 0x0000000105057824 */ /* 0x000fe400078e0207 */
[----:B-1----:R-:W-:Y:S01]  /*6b30*/  IMAD R15, R20, R6, R15 ;  /* 0x00000006140f7224 */ /* 0x002fe200078e020f */
[----:B------:R-:W-:Y:S02]  /*6b40*/  I2FP.F32.U32 R6, R12 ;  /* 0x0000000c00067245 */ /* 0x000fe40000201000 */
[----:B------:R-:W-:-:S02]  /*6b50*/  SHF.R.U64 R19, R4, UR8, R5 ;  /* 0x0000000804137c19 */ /* 0x000fc40008001205 */
[----:B------:R-:W-:Y:S01]  /*6b60*/  SHF.R.U32.HI R4, RZ, UR8, R5 ;  /* 0x00000008ff047c19 */ /* 0x000fe20008011605 */
[----:B------:R-:W-:Y:S01]  /*6b70*/  FMUL R6, R6, UR9 ;  /* 0x0000000906067c20 */ /* 0x000fe20008400000 */
[----:B------:R-:W-:Y:S02]  /*6b80*/  ULDC UR8, c[0x0][0x608] ;  /* 0x0001820000087ab9 */ /* 0x000fe40000000800 */
[--C-:B------:R-:W-:Y:S01]  /*6b90*/  SHF.R.U64 R22, R19, UR8, R4.reuse ;  /* 0x0000000813167c19 */ /* 0x100fe20008001204 */
[----:B------:R1:W2:Y:S01]  /*6ba0*/  F2I.U32.TRUNC.NTZ R24, R6 ;  /* 0x0000000600187305 */ /* 0x0002a2000020f000 */
[----:B------:R-:W-:Y:S01]  /*6bb0*/  SHF.R.U32.HI R5, RZ, UR8, R4 ;  /* 0x00000008ff057c19 */ /* 0x000fe20008011604 */
[----:B------:R-:W-:-:S03]  /*6bc0*/  ULDC UR8, c[0x0][0x658] ;  /* 0x0001960000087ab9 */ /* 0x000fc60000000800 */
[--C-:B------:R-:W-:Y:S02]  /*6bd0*/  SHF.R.U64 R20, R22, UR8, R5.reuse ;  /* 0x0000000816147c19 */ /* 0x100fe40008001205 */
[----:B------:R-:W-:-:S03]  /*6be0*/  SHF.R.U32.HI R23, RZ, UR8, R5 ;  /* 0x00000008ff177c19 */ /* 0x000fc60008011605 */
[----:B------:R-:W-:Y:S02]  /*6bf0*/  IMAD.MOV.U32 R4, RZ, RZ, R20 ;  /* 0x000000ffff047224 */ /* 0x000fe400078e0014 */
[----:B------:R-:W-:Y:S01]  /*6c00*/  IMAD.MOV.U32 R5, RZ, RZ, R23 ;  /* 0x000000ffff057224 */ /* 0x000fe200078e0017 */
[----:B-1----:R-:W-:Y:S06]  /*6c10*/  @!P0 BRA `(.L_x_182) ;  /* 0x0000000000288947 */ /* 0x002fec0003800000 */
        /* <DEDUP_REMOVED lines=10> */
.L_x_182:
[----:B------:R-:W-:Y:S01]  /*6cc0*/  ISETP.NE.AND P0, PT, R2, 0x1, PT ;  /* 0x000000010200780c */ /* 0x000fe20003f05270 */
[----:B------:R-:W-:Y:S01]  /*6cd0*/  ULDC UR8, c[0x0][0x648] ;  /* 0x0001920000087ab9 */ /* 0x000fe20000000800 */
[----:B------:R-:W-:Y:S01]  /*6ce0*/  LOP3.LUT R22, R22, UR7, RZ, 0xc0, !PT ;  /* 0x0000000716167c12 */ /* 0x000fe2000f8ec0ff */
[----:B--2---:R-:W-:Y:S01]  /*6cf0*/  IMAD.MOV R24, RZ, RZ, -R24 ;  /* 0x000000ffff187224 */ /* 0x004fe200078e0a18 */
[----:B------:R-:W-:Y:S01]  /*6d00*/  SHF.R.U64 R5, R4, UR8, R5 ;  /* 0x0000000804057c19 */ /* 0x000fe20008001205 */
[----:B------:R-:W-:Y:S01]  /*6d10*/  ULDC UR8, c[0x0][0x638] ;  /* 0x00018e0000087ab9 */ /* 0x000fe20000000800 */
[----:B------:R-:W-:Y:S01]  /*6d20*/  LOP3.LUT R19, R19, UR4, RZ, 0xc0, !PT ;  /* 0x0000000413137c12 */ /* 0x000fe2000f8ec0ff */
[----:B------:R-:W-:Y:S01]  /*6d30*/  ULDC UR9, c[0x0][0x610] ;  /* 0x0001840000097ab9 */ /* 0x000fe20000000800 */
[----:B------:R-:W-:Y:S02]  /*6d40*/  IMAD.MOV.U32 R4, RZ, RZ, 0x1 ;  /* 0x00000001ff047424 */ /* 0x000fe400078e00ff */
[----:B------:R-:W-:-:S02]  /*6d50*/  IMAD.MOV R7, RZ, RZ, -R5 ;  /* 0x000000ffff077224 */ /* 0x000fc400078e0a05 */
[----:B------:R-:W-:Y:S02]  /*6d60*/  IMAD R22, R5, UR5, R22 ;  /* 0x0000000505167c24 */ /* 0x000fe4000f8e0216 */
[----:B0-----:R-:W-:Y:S02]  /*6d70*/  @P0 IMAD R15, R21, R24, R12 ;  /* 0x00000018150f0224 */ /* 0x001fe400078e020c */
[----:B------:R-:W-:Y:S01]  /*6d80*/  IMAD R20, R7, UR8, R20 ;  /* 0x0000000807147c24 */ /* 0x000fe2000f8e0214 */
[----:B------:R-:W-:Y:S01]  /*6d90*/  ULDC UR8, c[0x0][0x600] ;  /* 0x0001800000087ab9 */ /* 0x000fe20000000800 */
[----:B------:R-:W-:Y:S02]  /*6da0*/  IMAD R15, R22, UR9, R15 ;  /* 0x00000009160f7c24 */ /* 0x000fe4000f8e020f */
[----:B------:R-:W-:Y:S02]  /*6db0*/  IMAD R6, R20, UR8, R19 ;  /* 0x0000000814067c24 */ /* 0x000fe4000f8e0213 */
[----:B------:R-:W-:-:S03]  /*6dc0*/  IMAD.MOV.U32 R12, RZ, RZ, R14 ;  /* 0x000000ffff0c7224 */ /* 0x000fc600078e000e */
[----:B------:R-:W-:Y:S02]  /*6dd0*/  SEL R20, R6, R15, !P0 ;  /* 0x0000000f06147207 */ /* 0x000fe40004000000 */
[----:B------:R-:W-:-:S07]  /*6de0*/  SEL R19, R15, R6, !P0 ;  /* 0x000000060f137207 */ /* 0x000fce0004000000 */
.L_x_180:
[----:B------:R-:W-:Y:S05]  /*6df0*/  BSYNC B1 ;  /* 0x0000000000017941 */ /* 0x000fea0003800000 */
.L_x_179:
[----:B------:R-:W-:-:S13]  /*6e00*/  LOP3.LUT P0, RZ, R4, 0xff, RZ, 0xc0, !PT ;  /* 0x000000ff04ff7812 */ /* 0x000fda000780c0ff */
[----:B------:R-:W-:Y:S05]  /*6e10*/  @P0 BRA `(.L_x_183) ;  /* 0xfffffff400380947 */ /* 0x000fea000383ffff */
[----:B------:R-:W-:Y:S05]  /*6e20*/  BSYNC B0 ;  /* 0x0000000000007941 */ /* 0x000fea0003800000 */
.L_x_172:
[----:B------:R-:W-:-:S03]  /*6e30*/  UMOV UR8, 0xffffffff ;  /* 0xffffffff00087882 */ /* 0x000fc60000000000 */
[----:B------:R-:W-:Y:S05]  /*6e40*/  BRA.DIV UR8, `(.L_x_184) ;  /* 0x0000000608807947 */ /* 0x000fea000b800000 */
[----:B------:R-:W-:-:S13]  /*6e50*/  ELECT P6, URZ, PT ;  /* 0x00000000003f782f */ /* 0x000fda00038c0000 */
.L_x_201:
[----:B------:R-:W-:Y:S04]  /*6e60*/  BSSY B0, `(.L_x_185) ;  /* 0x0000046000007945 */ /* 0x000fe80003800000 */
[----:B------:R-:W-:Y:S05]  /*6e70*/  @!P6 BRA `(.L_x_186) ;  /* 0x000000040010e947 */ /* 0x000fea0003800000 */
[----:B------:R-:W-:-:S04]  /*6e80*/  LOP3.LUT R18, R18, 0x2, RZ, 0xfc, !PT ;  /* 0x0000000212127812 */ /* 0x000fc800078efcff */
[----:B------:R-:W-:-:S13]  /*6e90*/  ISETP.NE.AND P0, PT, R18, 0x3, PT ;  /* 0x000000031200780c */ /* 0x000fda0003f05270 */
[----:B------:R-:W-:Y:S05]  /*6ea0*/  @!P0 BRA `(.L_x_187) ;  /* 0x0000000000048947 */ /* 0x000fea0003800000 */
[----:B------:R-:W-:Y:S01]  /*6eb0*/  BPT.TRAP 0x1 ;  /* 0x000000040000795c */ /* 0x000fe20000300000 */
.L_x_187:
[----:B------:R-:W0:Y:S01]  /*6ec0*/  S2R R5, SR_CgaCtaId ;  /* 0x0000000000057919 */ /* 0x000e220000008800 */
[----:B------:R-:W-:Y:S02]  /*6ed0*/  MOV R0, 0x400 ;  /* 0x0000040000007802 */ /* 0x000fe40000000f00 */
[----:B------:R-:W-:Y:S02]  /*6ee0*/  SHF.L.U32 R4, R3, 0x1f, RZ ;  /* 0x0000001f03047819 */ /* 0x000fe400000006ff */
[----:B0-----:R-:W-:-:S05]  /*6ef0*/  LEA R0, R5, R0, 0x18 ;  /* 0x0000000005007211 */ /* 0x001fca00078ec0ff */
[----:B------:R-:W-:-:S04]  /*6f00*/  VIADD R0, R0, 0x38 ;  /* 0x0000003800007836 */ /* 0x000fc80000000000 */
[C---:B------:R-:W-:Y:S02]  /*6f10*/  IMAD R7, R13.reuse, 0x8, R0 ;  /* 0x000000080d077824 */ /* 0x040fe400078e0200 */
[----:B------:R-:W-:Y:S02]  /*6f20*/  VIADD R13, R13, 0x1 ;  /* 0x000000010d0d7836 */ /* 0x000fe40000000000 */
[----:B------:R-:W0:Y:S03]  /*6f30*/  SYNCS.PHASECHK.TRANS64.TRYWAIT P0, [R7+URZ], R4 ;  /* 0x00000004070075a7 */ /* 0x000e26000800017f */
[----:B------:R-:W-:-:S04]  /*6f40*/  ISETP.NE.AND P1, PT, R13, 0x7, PT ;  /* 0x000000070d00780c */ /* 0x000fc80003f25270 */
[----:B------:R-:W-:Y:S02]  /*6f50*/  SEL R2, RZ, 0x1, P1 ;  /* 0x00000001ff027807 */ /* 0x000fe40000800000 */
[----:B------:R-:W-:Y:S02]  /*6f60*/  SEL R13, R13, RZ, P1 ;  /* 0x000000ff0d0d7207 */ /* 0x000fe40000800000 */
[----:B------:R-:W-:-:S03]  /*6f70*/  LOP3.LUT R6, R3, R2, RZ, 0x3c, !PT ;  /* 0x0000000203067212 */ /* 0x000fc600078e3cff */
[----:B------:R-:W-:Y:S01]  /*6f80*/  IMAD R8, R13, 0x8, R0 ;  /* 0x000000080d087824 */ /* 0x000fe200078e0200 */
[----:B------:R-:W-:Y:S01]  /*6f90*/  SHF.L.U32 R5, R6, 0x1f, RZ ;  /* 0x0000001f06057819 */ /* 0x000fe200000006ff */
[----:B0-----:R-:W-:Y:S06]  /*6fa0*/  @!P0 BRA `(.L_x_188) ;  /* 0x0000000400488947 */ /* 0x001fec0003800000 */
.L_x_202:
[----:B------:R-:W1:Y:S01]  /*6fb0*/  SYNCS.PHASECHK.TRANS64.TRYWAIT P0, [R8+URZ], R5 ;  /* 0x00000005080075a7 */ /* 0x000e62000800017f */
[----:B------:R-:W-:-:S05]  /*6fc0*/  VIADD R2, R13, 0x1 ;  /* 0x000000010d027836 */ /* 0x000fca0000000000 */
[----:B------:R-:W-:-:S04]  /*6fd0*/  ISETP.NE.AND P1, PT, R2, 0x7, PT ;  /* 0x000000070200780c */ /* 0x000fc80003f25270 */
[----:B------:R-:W-:Y:S02]  /*6fe0*/  SEL R3, RZ, 0x1, P1 ;  /* 0x00000001ff037807 */ /* 0x000fe40000800000 */
[----:B0-----:R-:W-:Y:S02]  /*6ff0*/  SEL R7, R2, RZ, P1 ;  /* 0x000000ff02077207 */ /* 0x001fe40000800000 */
[----:B------:R-:W-:-:S03]  /*7000*/  LOP3.LUT R6, R6, R3, RZ, 0x3c, !PT ;  /* 0x0000000306067212 */ /* 0x000fc600078e3cff */
[----:B------:R-:W-:Y:S01]  /*7010*/  IMAD R9, R7, 0x8, R0 ;  /* 0x0000000807097824 */ /* 0x000fe200078e0200 */
[----:B------:R-:W-:Y:S01]  /*7020*/  SHF.L.U32 R4, R6, 0x1f, RZ ;  /* 0x0000001f06047819 */ /* 0x000fe200000006ff */
[----:B-1----:R-:W-:Y:S06]  /*7030*/  @!P0 BRA `(.L_x_189) ;  /* 0x0000000400388947 */ /* 0x002fec0003800000 */
.L_x_203:
[----:B------:R-:W1:Y:S01]  /*7040*/  SYNCS.PHASECHK.TRANS64.TRYWAIT P0, [R9+URZ], R4 ;  /* 0x00000004090075a7 */ /* 0x000e62000800017f */
[----:B------:R-:W-:-:S05]  /*7050*/  VIADD R2, R7, 0x1 ;  /* 0x0000000107027836 */ /* 0x000fca0000000000 */
[----:B------:R-:W-:-:S04]  /*7060*/  ISETP.NE.AND P1, PT, R2, 0x7, PT ;  /* 0x000000070200780c */ /* 0x000fc80003f25270 */
[----:B------:R-:W-:Y:S02]  /*7070*/  SEL R3, RZ, 0x1, P1 ;  /* 0x00000001ff037807 */ /* 0x000fe40000800000 */
[----:B------:R-:W-:Y:S02]  /*7080*/  SEL R7, R2, RZ, P1 ;  /* 0x000000ff02077207 */ /* 0x000fe40000800000 */
[----:B------:R-:W-:-:S03]  /*7090*/  LOP3.LUT R6, R6, R3, RZ, 0x3c, !PT ;  /* 0x0000000306067212 */ /* 0x000fc600078e3cff */
[----:B0-----:R-:W-:Y:S01]  /*70a0*/  IMAD R8, R7, 0x8, R0 ;  /* 0x0000000807087824 */ /* 0x001fe200078e0200 */
[----:B------:R-:W-:Y:S01]  /*70b0*/  SHF.L.U32 R5, R6, 0x1f, RZ ;  /* 0x0000001f06057819 */ /* 0x000fe200000006ff */
[----:B-1----:R-:W-:Y:S06]  /*70c0*/  @!P0 BRA `(.L_x_190) ;  /* 0x0000000400288947 */ /* 0x002fec0003800000 */
.L_x_204:
        /* <DEDUP_REMOVED lines=9> */
.L_x_205:
[----:B------:R-:W1:Y:S01]  /*7160*/  SYNCS.PHASECHK.TRANS64.TRYWAIT P0, [R9+URZ], R4 ;  /* 0x00000004090075a7 */ /* 0x000e62000800017f */
[----:B------:R-:W-:-:S05]  /*7170*/  VIADD R2, R7, 0x1 ;  /* 0x0000000107027836 */ /* 0x000fca0000000000 */
[----:B------:R-:W-:-:S04]  /*7180*/  ISETP.NE.AND P1, PT, R2, 0x7, PT ;  /* 0x000000070200780c */ /* 0x000fc80003f25270 */
[----:B------:R-:W-:Y:S02]  /*7190*/  SEL R3, RZ, 0x1, P1 ;  /* 0x00000001ff037807 */ /* 0x000fe40000800000 */
[----:B------:R-:W-:Y:S02]  /*71a0*/  SEL R7, R2, RZ, P1 ;  /* 0x000000ff02077207 */ /* 0x000fe40000800000 */
[----:B------:R-:W-:-:S03]  /*71b0*/  LOP3.LUT R11, R6, R3, RZ, 0x3c, !PT ;  /* 0x00000003060b7212 */ /* 0x000fc600078e3cff */
[----:B------:R-:W-:Y:S01]  /*71c0*/  IMAD R6, R7, 0x8, R0 ;  /* 0x0000000807067824 */ /* 0x000fe200078e0200 */
[----:B0-----:R-:W-:Y:S01]  /*71d0*/  SHF.L.U32 R5, R11, 0x1f, RZ ;  /* 0x0000001f0b057819 */ /* 0x001fe200000006ff */
[----:B-1----:R-:W-:Y:S06]  /*71e0*/  @!P0 BRA `(.L_x_192) ;  /* 0x0000000400088947 */ /* 0x002fec0003800000 */
.L_x_206:
[----:B------:R-:W1:Y:S01]  /*71f0*/  SYNCS.PHASECHK.TRANS64.TRYWAIT P0, [R6+URZ], R5 ;  /* 0x00000005060075a7 */ /* 0x000e62000800017f */
[----:B------:R-:W-:-:S05]  /*7200*/  VIADD R2, R7, 0x1 ;  /* 0x0000000107027836 */ /* 0x000fca0000000000 */
[----:B------:R-:W-:-:S04]  /*7210*/  ISETP.NE.AND P1, PT, R2, 0x7, PT ;  /* 0x000000070200780c */ /* 0x000fc80003f25270 */
[----:B0-----:R-:W-:Y:S02]  /*7220*/  SEL R4, RZ, 0x1, P1 ;  /* 0x00000001ff047807 */ /* 0x001fe40000800000 */
[----:B------:R-:W-:Y:S02]  /*7230*/  SEL R3, R2, RZ, P1 ;  /* 0x000000ff02037207 */ /* 0x000fe40000800000 */
[----:B------:R-:W-:Y:S01]  /*7240*/  LOP3.LUT R4, R11, R4, RZ, 0x3c, !PT ;  /* 0x000000040b047212 */ /* 0x000fe200078e3cff */
[----:B-1----:R-:W-:Y:S06]  /*7250*/  @!P0 BRA `(.L_x_193) ;  /* 0x0000000400008947 */ /* 0x002fec0003800000 */
.L_x_207:
[----:B------:R-:W-:Y:S01]  /*7260*/  IMAD R3, R3, 0x8, R0 ;  /* 0x0000000803037824 */ /* 0x000fe200078e0200 */
[----:B------:R-:W-:-:S07]  /*7270*/  SHF.L.U32 R0, R4, 0x1f, RZ ;  /* 0x0000001f04007819 */ /* 0x000fce00000006ff */
.L_x_194:
[----:B-1----:R1:W2:Y:S02]  /*7280*/  SYNCS.PHASECHK.TRANS64.TRYWAIT P0, [R3+URZ], R0 ;  /* 0x00000000030075a7 */ /* 0x0022a4000800017f */
[----:B--2---:R-:W-:Y:S05]  /*7290*/  @!P0 NANOSLEEP.SYNCS 0x989680 ;  /* 0x009896800000895d */ /* 0x004fea0003900000 */
[----:B------:R-:W2:Y:S02]  /*72a0*/  @!P0 SYNCS.PHASECHK.TRANS64 P0, [R3+URZ], R0 ;  /* 0x00000000030085a7 */ /* 0x000ea4000800007f */
[----:B--2---:R-:W-:Y:S05]  /*72b0*/  @!P0 BRA `(.L_x_194) ;  /* 0xfffffffc00f08947 */ /* 0x004fea000383ffff */
.L_x_186:
[----:B------:R-:W-:Y:S05]  /*72c0*/  BSYNC B0 ;  /* 0x0000000000007941 */ /* 0x000fea0003800000 */
.L_x_185:
[----:B------:R-:W-:Y:S05]  /*72d0*/  EXIT ;  /* 0x000000000000794d */ /* 0x000fea0003800000 */
.L_x_21:
[----:B-1----:R1:W2:Y:S02]  /*72e0*/  SYNCS.PHASECHK.TRANS64.TRYWAIT P1, [R3+URZ], R0 ;  /* 0x00000000030075a7 */ /* 0x0022a4000802017f */
[----:B--2---:R-:W-:Y:S05]  /*72f0*/  @!P1 NANOSLEEP.SYNCS 0x989680 ;  /* 0x009896800000995d */ /* 0x004fea0003900000 */
[----:B------:R-:W2:Y:S02]  /*7300*/  @!P1 SYNCS.PHASECHK.TRANS64 P1, [R3+URZ], R0 ;  /* 0x00000000030095a7 */ /* 0x000ea4000802007f */
[----:B--2---:R-:W-:Y:S05]  /*7310*/  @!P1 BRA `(.L_x_21) ;  /* 0xfffffffc00f09947 */ /* 0x004fea000383ffff */
[----:B------:R-:W-:Y:S05]  /*7320*/  BRA `(.L_x_20) ;  /* 0xffffffa400307947 */ /* 0x000fea000383ffff */
.L_x_26:
[----:B-1----:R1:W2:Y:S02]  /*7330*/  SYNCS.PHASECHK.TRANS64.TRYWAIT P1, [R5+URZ], R4 ;  /* 0x00000004050075a7 */ /* 0x0022a4000802017f */
[----:B--2---:R-:W-:Y:S05]  /*7340*/  @!P1 NANOSLEEP.SYNCS 0x989680 ;  /* 0x009896800000995d */ /* 0x004fea0003900000 */
[----:B------:R-:W2:Y:S02]  /*7350*/  @!P1 SYNCS.PHASECHK.TRANS64 P1, [R5+URZ], R4 ;  /* 0x00000004050095a7 */ /* 0x000ea4000802007f */
[----:B--2---:R-:W-:Y:S05]  /*7360*/  @!P1 BRA `(.L_x_26) ;  /* 0xfffffffc00f09947 */ /* 0x004fea000383ffff */
[----:B------:R-:W-:Y:S05]  /*7370*/  BRA `(.L_x_25) ;  /* 0xffffffa8000c7947 */ /* 0x000fea000383ffff */
.L_x_173:
[----:B------:R-:W-:Y:S01]  /*7380*/  BSSY B1, `(.L_x_195) ;  /* 0x0000006000017945 */ /* 0x000fe20003800000 */
[----:B------:R-:W-:-:S07]  /*7390*/  IMAD.MOV.U32 R15, RZ, RZ, -0x1 ;  /* 0xffffffffff0f7424 */ /* 0x000fce00078e00ff */
[----:B------:R-:W-:Y:S05]  /*73a0*/  WARPSYNC.COLLECTIVE R15, `(.L_x_196) ;  /* 0x000000000f0c7348 */ /* 0x000fea0003c00000 */
[----:B------:R-:W-:Y:S02]  /*73b0*/  ELECT P6, UR62, PT ;  /* 0x00000000003e782f */ /* 0x000fe400038c0000 */
[----:B------:R-:W-:Y:S01]  /*73c0*/  MOV R14, UR62 ;  /* 0x0000003e000e7c02 */ /* 0x000fe20008000f00 */
[----:B------:R-:W-:Y:S10]  /*73d0*/  ENDCOLLECTIVE ;  /* 0x000000000000791b */ /* 0x000ff40003800000 */
.L_x_196:
[----:B------:R-:W-:Y:S05]  /*73e0*/  BSYNC B1 ;  /* 0x0000000000017941 */ /* 0x000fea0003800000 */
.L_x_195:
[----:B------:R-:W-:Y:S05]  /*73f0*/  BRA `(.L_x_197) ;  /* 0xffffffec00cc7947 */ /* 0x000fea000383ffff */
.L_x_176:
[----:B-1----:R1:W2:Y:S02]  /*7400*/  SYNCS.PHASECHK.TRANS64.TRYWAIT P0, [R22+URZ+0x38], R7 ;  /* 0x00003807160075a7 */ /* 0x0022a4000800017f */
[----:B--2---:R-:W-:Y:S05]  /*7410*/  @!P0 NANOSLEEP.SYNCS 0x989680 ;  /* 0x009896800000895d */ /* 0x004fea0003900000 */
[----:B------:R-:W2:Y:S02]  /*7420*/  @!P0 SYNCS.PHASECHK.TRANS64 P0, [R22+URZ+0x38], R7 ;  /* 0x00003807160085a7 */ /* 0x000ea4000800007f */
[----:B--2---:R-:W-:Y:S05]  /*7430*/  @!P0 BRA `(.L_x_176) ;  /* 0xfffffffc00f08947 */ /* 0x004fea000383ffff */
[----:B------:R-:W-:Y:S05]  /*7440*/  BRA `(.L_x_198) ;  /* 0xfffffff000087947 */ /* 0x000fea000383ffff */
.L_x_184:
[----:B------:R-:W-:Y:S01]  /*7450*/  BSSY B0, `(.L_x_199) ;  /* 0x0000006000007945 */ /* 0x000fe20003800000 */
[----:B------:R-:W-:-:S07]  /*7460*/  IMAD.MOV.U32 R15, RZ, RZ, -0x1 ;  /* 0xffffffffff0f7424 */ /* 0x000fce00078e00ff */
[----:B------:R-:W-:Y:S05]  /*7470*/  WARPSYNC.COLLECTIVE R15, `(.L_x_200) ;  /* 0x000000000f0c7348 */ /* 0x000fea0003c00000 */
[----:B------:R-:W-:Y:S02]  /*7480*/  ELECT P6, UR62, PT ;  /* 0x00000000003e782f */ /* 0x000fe400038c0000 */
[----:B------:R-:W-:Y:S01]  /*7490*/  MOV R14, UR62 ;  /* 0x0000003e000e7c02 */ /* 0x000fe20008000f00 */
[----:B------:R-:W-:Y:S10]  /*74a0*/  ENDCOLLECTIVE ;  /* 0x000000000000791b */ /* 0x000ff40003800000 */
.L_x_200:
[----:B------:R-:W-:Y:S05]  /*74b0*/  BSYNC B0 ;  /* 0x0000000000007941 */ /* 0x000fea0003800000 */
.L_x_199:
[----:B------:R-:W-:Y:S05]  /*74c0*/  BRA `(.L_x_201) ;  /* 0xfffffff800647947 */ /* 0x000fea000383ffff */
.L_x_188:
[----:B0-----:R0:W1:Y:S02]  /*74d0*/  SYNCS.PHASECHK.TRANS64.TRYWAIT P0, [R7+URZ], R4 ;  /* 0x00000004070075a7 */ /* 0x001064000800017f */
[----:B-1----:R-:W-:Y:S05]  /*74e0*/  @!P0 NANOSLEEP.SYNCS 0x989680 ;  /* 0x009896800000895d */ /* 0x002fea0003900000 */
[----:B------:R-:W1:Y:S02]  /*74f0*/  @!P0 SYNCS.PHASECHK.TRANS64 P0, [R7+URZ], R4 ;  /* 0x00000004070085a7 */ /* 0x000e64000800007f */
[----:B-1----:R-:W-:Y:S05]  /*7500*/  @!P0 BRA `(.L_x_188) ;  /* 0xfffffffc00f08947 */ /* 0x002fea000383ffff */
[----:B------:R-:W-:Y:S05]  /*7510*/  BRA `(.L_x_202) ;  /* 0xfffffff800a47947 */ /* 0x000fea000383ffff */
.L_x_189:
[----:B0-----:R0:W1:Y:S02]  /*7520*/  SYNCS.PHASECHK.TRANS64.TRYWAIT P0, [R8+URZ], R5 ;  /* 0x00000005080075a7 */ /* 0x001064000800017f */
[----:B-1----:R-:W-:Y:S05]  /*7530*/  @!P0 NANOSLEEP.SYNCS 0x989680 ;  /* 0x009896800000895d */ /* 0x002fea0003900000 */
[----:B------:R-:W1:Y:S02]  /*7540*/  @!P0 SYNCS.PHASECHK.TRANS64 P0, [R8+URZ], R5 ;  /* 0x00000005080085a7 */ /* 0x000e64000800007f */
[----:B-1----:R-:W-:Y:S05]  /*7550*/  @!P0 BRA `(.L_x_189) ;  /* 0xfffffffc00f08947 */ /* 0x002fea000383ffff */
[----:B------:R-:W-:Y:S05]  /*7560*/  BRA `(.L_x_203) ;  /* 0xfffffff800b47947 */ /* 0x000fea000383ffff */
.L_x_190:
[----:B0-----:R0:W1:Y:S02]  /*7570*/  SYNCS.PHASECHK.TRANS64.TRYWAIT P0, [R9+URZ], R4 ;  /* 0x00000004090075a7 */ /* 0x001064000800017f */
[----:B-1----:R-:W-:Y:S05]  /*7580*/  @!P0 NANOSLEEP.SYNCS 0x989680 ;  /* 0x009896800000895d */ /* 0x002fea0003900000 */
[----:B------:R-:W1:Y:S02]  /*7590*/  @!P0 SYNCS.PHASECHK.TRANS64 P0, [R9+URZ], R4 ;  /* 0x00000004090085a7 */ /* 0x000e64000800007f */
[----:B-1----:R-:W-:Y:S05]  /*75a0*/  @!P0 BRA `(.L_x_190) ;  /* 0xfffffffc00f08947 */ /* 0x002fea000383ffff */
[----:B------:R-:W-:Y:S05]  /*75b0*/  BRA `(.L_x_204) ;  /* 0xfffffff800c47947 */ /* 0x000fea000383ffff */
.L_x_191:
[----:B0-----:R0:W1:Y:S02]  /*75c0*/  SYNCS.PHASECHK.TRANS64.TRYWAIT P0, [R8+URZ], R5 ;  /* 0x00000005080075a7 */ /* 0x001064000800017f */
[----:B-1----:R-:W-:Y:S05]  /*75d0*/  @!P0 NANOSLEEP.SYNCS 0x989680 ;  /* 0x009896800000895d */ /* 0x002fea0003900000 */
[----:B------:R-:W1:Y:S02]  /*75e0*/  @!P0 SYNCS.PHASECHK.TRANS64 P0, [R8+URZ], R5 ;  /* 0x00000005080085a7 */ /* 0x000e64000800007f */
[----:B-1----:R-:W-:Y:S05]  /*75f0*/  @!P0 BRA `(.L_x_191) ;  /* 0xfffffffc00f08947 */ /* 0x002fea000383ffff */
[----:B------:R-:W-:Y:S05]  /*7600*/  BRA `(.L_x_205) ;  /* 0xfffffff800d47947 */ /* 0x000fea000383ffff */
.L_x_192:
[----:B0-----:R0:W1:Y:S02]  /*7610*/  SYNCS.PHASECHK.TRANS64.TRYWAIT P0, [R9+URZ], R4 ;  /* 0x00000004090075a7 */ /* 0x001064000800017f */
[----:B-1----:R-:W-:Y:S05]  /*7620*/  @!P0 NANOSLEEP.SYNCS 0x989680 ;  /* 0x009896800000895d */ /* 0x002fea0003900000 */
[----:B------:R-:W1:Y:S02]  /*7630*/  @!P0 SYNCS.PHASECHK.TRANS64 P0, [R9+URZ], R4 ;  /* 0x00000004090085a7 */ /* 0x000e64000800007f */
[----:B-1----:R-:W-:Y:S05]  /*7640*/  @!P0 BRA `(.L_x_192) ;  /* 0xfffffffc00f08947 */ /* 0x002fea000383ffff */
[----:B------:R-:W-:Y:S05]  /*7650*/  BRA `(.L_x_206) ;  /* 0xfffffff800e47947 */ /* 0x000fea000383ffff */
.L_x_193:
[----:B0-----:R0:W1:Y:S02]  /*7660*/  SYNCS.PHASECHK.TRANS64.TRYWAIT P0, [R6+URZ], R5 ;  /* 0x00000005060075a7 */ /* 0x001064000800017f */
[----:B-1----:R-:W-:Y:S05]  /*7670*/  @!P0 NANOSLEEP.SYNCS 0x989680 ;  /* 0x009896800000895d */ /* 0x002fea0003900000 */
[----:B------:R-:W1:Y:S02]  /*7680*/  @!P0 SYNCS.PHASECHK.TRANS64 P0, [R6+URZ], R5 ;  /* 0x00000005060085a7 */ /* 0x000e64000800007f */
[----:B-1----:R-:W-:Y:S05]  /*7690*/  @!P0 BRA `(.L_x_193) ;  /* 0xfffffffc00f08947 */ /* 0x002fea000383ffff */
[----:B------:R-:W-:Y:S05]  /*76a0*/  BRA `(.L_x_207) ;  /* 0xfffffff800ec7947 */ /* 0x000fea000383ffff */
.L_x_208:
[----:B------:R-:W-:-:S00]  /*76b0*/  BRA `(.L_x_208) ;  /* 0xfffffffc00fc7947 */ /* 0x000fc0000383ffff */
[----:B------:R-:W-:-:S00]  /*76c0*/  NOP ;  /* 0x0000000000007918 */ /* 0x000fc00000000000 */
        /* <DEDUP_REMOVED lines=11> */
.L_x_209:


//--------------------- .nv.global.init           --------------------------
	.section	.nv.global.init,"aw",@progbits
.nv.global.init:
	.type		$str$22,@object
	.size		$str$22,($str$23 - $str$22)
$str$22:
        /*0000*/ 	.byte	0x6b, 0x5f, 0x74, 0x69, 0x6c, 0x65, 0x5f, 0x63, 0x6f, 0x75, 0x6e, 0x74, 0x20, 0x3e, 0x3d, 0x20
        /*0010*/ 	.byte	0x31, 0x00
	.type		$str$23,@object
	.size		$str$23,(__unnamed_1 - $str$23)
$str$23:
        /*0012*/ 	.byte	0x2f, 0x74, 0x6d, 0x70, 0x2f, 0x63, 0x75, 0x74, 0x6c, 0x61, 0x73, 0x73, 0x5f, 0x73, 0x77, 0x65
        /*0022*/ 	.byte	0x65, 0x70, 0x5f, 0x73, 0x72, 0x63, 0x2f, 0x69, 0x6e, 0x63, 0x6c, 0x75, 0x64, 0x65, 0x2f, 0x63
        /*0032*/ 	.byte	0x75, 0x74, 0x6c, 0x61, 0x73, 0x73, 0x2f, 0x67, 0x65, 0x6d, 0x6d, 0x2f, 0x63, 0x6f, 0x6c, 0x6c
        /*0042*/ 	.byte	0x65, 0x63, 0x74, 0x69, 0x76, 0x65, 0x2f, 0x73, 0x6d, 0x39, 0x30, 0x5f, 0x6d, 0x6d, 0x61, 0x5f
        /*0052*/ 	.byte	0x74, 0x6d, 0x61, 0x5f, 0x67, 0x6d, 0x6d, 0x61, 0x5f, 0x73, 0x73, 0x5f, 0x77, 0x61, 0x72, 0x70
        /*0062*/ 	.byte	0x73, 0x70, 0x65, 0x63, 0x69, 0x61, 0x6c, 0x69, 0x7a, 0x65, 0x64, 0x2e, 0x68, 0x70, 0x70, 0x00
	.type		__unnamed_1,@object
	.size		__unnamed_1,(.L_0 - __unnamed_1)
__unnamed_1:
        /*0072*/ 	.byte	0x76, 0x6f, 0x69, 0x64, 0x20, 0x63, 0x75, 0x74, 0x6c, 0x61, 0x73, 0x73, 0x3a, 0x3a, 0x67, 0x65
        /* <DEDUP_REMOVED lines=173> */
        /*0b52*/ 	.byte	0x65, 0x6e, 0x74, 0x69, 0x74, 0x79, 0x5d, 0x00
.L_0:


//--------------------- .nv.shared._ZN7cutlass13device_kernelINS_4gemm6kernel13GemmUniversalIN4cute5tupleIJiiiiEEENS1_10collective13CollectiveMmaINS1_34MainloopSm90TmaGmmaWarpSpecializedILi7ENS5_IJNS4_1CILi2EEENSA_ILi4EEENSA_ILi1EEEEEENS1_35KernelTmaWarpSpecializedCooperativeEEENS5_IJNSA_ILi128EEESH_SH_EEEaNS5_IJlSD_lEEEaSJ_NS4_8TiledMMAINS4_8MMA_AtomIJNS4_4SM904GMMA27MMA_64x128x32_S32S8S8_SS_TNEEEENS4_6LayoutINS5_IJSB_SD_SD_EEENS5_IJSD_NSA_ILi0EEESS_EEEEENS5_IJNS4_10UnderscoreESV_SV_EEEEENS4_23SM90_TMA_LOAD_MULTICASTENS4_14ComposedLayoutINS4_7SwizzleILi3ELi4ELi3EEENS4_18smem_ptr_flag_bitsILi8EEENSQ_INS5_IJNSA_ILi8EEESH_EEENS5_IJSH_SD_EEEEEEEvNS4_8identityESY_S18_vS19_EENS_8epilogue10collective6detail29Sm90TmaWarpSpecializedAdapterINS1C_15DefaultEpilogueIaSJ_SJ_NS1B_6thread17LinearCombinationIaLi1EiiLNS1G_9ScaleType4KindE0ELNS_15FloatRoundStyleE2EaEENS1_15EpilogueDefaultEEEEEvvEEEEvNT_6ParamsE --------------------------
	.section	.nv.shared._ZN7cutlass13device_kernelINS_4gemm6kernel13GemmUniversalIN4cute5tupleIJiiiiEEENS1_10collective13CollectiveMmaINS1_34MainloopSm90TmaGmmaWarpSpecializedILi7ENS5_IJNS4_1CILi2EEENSA_ILi4EEENSA_ILi1EEEEEENS1_35KernelTmaWarpSpecializedCooperativeEEENS5_IJNSA_ILi128EEESH_SH_EEEaNS5_IJlSD_lEEEaSJ_NS4_8TiledMMAINS4_8MMA_AtomIJNS4_4SM904GMMA27MMA_64x128x32_S32S8S8_SS_TNEEEENS4_6LayoutINS5_IJSB_SD_SD_EEENS5_IJSD_NSA_ILi0EEESS_EEEEENS5_IJNS4_10UnderscoreESV_SV_EEEEENS4_23SM90_TMA_LOAD_MULTICASTENS4_14ComposedLayoutINS4_7SwizzleILi3ELi4ELi3EEENS4_18smem_ptr_flag_bitsILi8EEENSQ_INS5_IJNSA_ILi8EEESH_EEENS5_IJSH_SD_EEEEEEEvNS4_8identityESY_S18_vS19_EENS_8epilogue10collective6detail29Sm90TmaWarpSpecializedAdapterINS1C_15DefaultEpilogueIaSJ_SJ_NS1B_6thread17LinearCombinationIaLi1EiiLNS1G_9ScaleType4KindE0ELNS_15FloatRoundStyleE2EaEENS1_15EpilogueDefaultEEEEEvvEEEEvNT_6ParamsE,"aw",@nobits
	.sectionflags	@""
	.align	16
	.zero		1024


//--------------------- .nv.shared.reserved.0     --------------------------
	.section	.nv.shared.reserved.0,"aw",@nobits
	.weak		__nv_reservedSMEM_offset_0_alias
	.size		__nv_reservedSMEM_offset_0_alias, 0, 0
	.other		__nv_reservedSMEM_offset_0_alias,@"STO_CUDA_RESERVED_SHARED STV_DEFAULT"
__nv_reservedSMEM_offset_0_alias:
	.zero		0


//--------------------- .nv.global                --------------------------
	.section	.nv.global,"aw",@nobits
.nv.global:
	.type		_ZN40_INTERNAL_a498d478_4_k_cu_b53084dd_269784cute1_E,@object
	.size		_ZN40_INTERNAL_a498d478_4_k_cu_b53084dd_269784cute1_E,(_ZN40_INTERNAL_a498d478_4_k_cu_b53084dd_269784cuda3std3__45__cpo6cbeginE - _ZN40_INTERNAL_a498d478_4_k_cu_b53084dd_269784cute1_E)
_ZN40_INTERNAL_a498d478_4_k_cu_b53084dd_269784cute1_E:
	.zero		1
	.type		_ZN40_INTERNAL_a498d478_4_k_cu_b53084dd_269784cuda3std3__45__cpo6cbeginE,@object
	.size		_ZN40_INTERNAL_a498d478_4_k_cu_b53084dd_269784cuda3std3__45__cpo6cbeginE,(_ZN40_INTERNAL_a498d478_4_k_cu_b53084dd_269784cuda3std3__48in_placeE - _ZN40_INTERNAL_a498d478_4_k_cu_b53084dd_269784cuda3std3__45__cpo6cbeginE)
_ZN40_INTERNAL_a498d478_4_k_cu_b53084dd_269784cuda3std3__45__cpo6cbeginE:
	.zero		1
	.type		_ZN40_INTERNAL_a498d478_4_k_cu_b53084dd_269784cuda3std3__48in_placeE,@object
	.size		_ZN40_INTERNAL_a498d478_4_k_cu_b53084dd_269784cuda3std3__48in_placeE,(_ZN40_INTERNAL_a498d478_4_k_cu_b53084dd_269784cuda3std6ranges3__45__cpo9iter_moveE - _ZN40_INTERNAL_a498d478_4_k_cu_b53084dd_269784cuda3std3__48in_placeE)
_ZN40_INTERNAL_a498d478_4_k_cu_b53084dd_269784cuda3std3__48in_placeE:
	.zero		1
	.type		_ZN40_INTERNAL_a498d478_4_k_cu_b53084dd_269784cuda3std6ranges3__45__cpo9iter_moveE,@object
	.size		_ZN40_INTERNAL_a498d478_4_k_cu_b53084dd_269784cuda3std6ranges3__45__cpo9iter_moveE,(_ZN40_INTERNAL_a498d478_4_k_cu_b53084dd_269784cuda3std3__45__cpo5beginE - _ZN40_INTERNAL_a498d478_4_k_cu_b53084dd_269784cuda3std6ranges3__45__cpo9iter_moveE)
_ZN40_INTERNAL_a498d478_4_k_cu_b53084dd_269784cuda3std6ranges3__45__cpo9iter_moveE:
	.zero		1
	.type		_ZN40_INTERNAL_a498d478_4_k_cu_b53084dd_269784cuda3std3__45__cpo5beginE,@object
	.size		_ZN40_INTERNAL_a498d478_4_k_cu_b53084dd_269784cuda3std3__45__cpo5beginE,(_ZN40_INTERNAL_a498d478_4_k_cu_b53084dd_269784cuda3std3__442_GLOBAL__N__a498d478_4_k_cu_b53084dd_269786ignoreE - _ZN40_INTERNAL_a498d478_4_k_cu_b53084dd_269784cuda3std3__45__cpo5beginE)
_ZN40_INTERNAL_a498d478_4_k_cu_b53084dd_269784cuda3std3__45__cpo5beginE:
	.zero		1
	.type		_ZN40_INTERNAL_a498d478_4_k_cu_b53084dd_269784cuda3std3__442_GLOBAL__N__a498d478_4_k_cu_b53084dd_269786ignoreE,@object
	.size		_ZN40_INTERNAL_a498d478_4_k_cu_b53084dd_269784cuda3std3__442_GLOBAL__N__a498d478_4_k_cu_b53084dd_269786ignoreE,(_ZN40_INTERNAL_a498d478_4_k_cu_b53084dd_269784cute7productE - _ZN40_INTERNAL_a498d478_4_k_cu_b53084dd_269784cuda3std3__442_GLOBAL__N__a498d478_4_k_cu_b53084dd_269786ignoreE)
_ZN40_INTERNAL_a498d478_4_k_cu_b53084dd_269784cuda3std3__442_GLOBAL__N__a498d478_4_k_cu_b53084dd_269786ignoreE:
	.zero		1
	.type		_ZN40_INTERNAL_a498d478_4_k_cu_b53084dd_269784cute7productE,@object
	.size		_ZN40_INTERNAL_a498d478_4_k_cu_b53084dd_269784cute7productE,(_ZN40_INTERNAL_a498d478_4_k_cu_b53084dd_269784cuda3std3__45__cpo3endE - _ZN40_INTERNAL_a498d478_4_k_cu_b53084dd_269784cute7productE)
_ZN40_INTERNAL_a498d478_4_k_cu_b53084dd_269784cute7productE:
	.zero		1
	.type		_ZN40_INTERNAL_a498d478_4_k_cu_b53084dd_269784cuda3std3__45__cpo3endE,@object
	.size		_ZN40_INTERNAL_a498d478_4_k_cu_b53084dd_269784cuda3std3__45__cpo3endE,(_ZN40_INTERNAL_a498d478_4_k_cu_b53084dd_269784cuda3std3__419piecewise_constructE - _ZN40_INTERNAL_a498d478_4_k_cu_b53084dd_269784cuda3std3__45__cpo3endE)
_ZN40_INTERNAL_a498d478_4_k_cu_b53084dd_269784cuda3std3__45__cpo3endE:
	.zero		1
	.type		_ZN40_INTERNAL_a498d478_4_k_cu_b53084dd_269784cuda3std3__419piecewise_constructE,@object
	.size		_ZN40_INTERNAL_a498d478_4_k_cu_b53084dd_269784cuda3std3__419piecewise_constructE,(_ZN40_INTERNAL_a498d478_4_k_cu_b53084dd_269784cuda3std3__45__cpo4cendE - _ZN40_INTERNAL_a498d478_4_k_cu_b53084dd_269784cuda3std3__419piecewise_constructE)
_ZN40_INTERNAL_a498d478_4_k_cu_b53084dd_269784cuda3std3__419piecewise_constructE:
	.zero		1
	.type		_ZN40_INTERNAL_a498d478_4_k_cu_b53084dd_269784cuda3std3__45__cpo4cendE,@object
	.size		_ZN40_INTERNAL_a498d478_4_k_cu_b53084dd_269784cuda3std3__45__cpo4cendE,(_ZN40_INTERNAL_a498d478_4_k_cu_b53084dd_269784cuda3std6ranges3__45__cpo4swapE - _ZN40_INTERNAL_a498d478_4_k_cu_b53084dd_269784cuda3std3__45__cpo4cendE)
_ZN40_INTERNAL_a498d478_4_k_cu_b53084dd_269784cuda3std3__45__cpo4cendE:
	.zero		1
	.type		_ZN40_INTERNAL_a498d478_4_k_cu_b53084dd_269784cuda3std6ranges3__45__cpo4swapE,@object
	.size		_ZN40_INTERNAL_a498d478_4_k_cu_b53084dd_269784cuda3std6ranges3__45__cpo4swapE,(.L_8 - _ZN40_INTERNAL_a498d478_4_k_cu_b53084dd_269784cuda3std6ranges3__45__cpo4swapE)
_ZN40_INTERNAL_a498d478_4_k_cu_b53084dd_269784cuda3std6ranges3__45__cpo4swapE:
	.zero		1
.L_8:


//--------------------- .nv.constant0._ZN7cutlass13device_kernelINS_4gemm6kernel13GemmUniversalIN4cute5tupleIJiiiiEEENS1_10collective13CollectiveMmaINS1_34MainloopSm90TmaGmmaWarpSpecializedILi7ENS5_IJNS4_1CILi2EEENSA_ILi4EEENSA_ILi1EEEEEENS1_35KernelTmaWarpSpecializedCooperativeEEENS5_IJNSA_ILi128EEESH_SH_EEEaNS5_IJlSD_lEEEaSJ_NS4_8TiledMMAINS4_8MMA_AtomIJNS4_4SM904GMMA27MMA_64x128x32_S32S8S8_SS_TNEEEENS4_6LayoutINS5_IJSB_SD_SD_EEENS5_IJSD_NSA_ILi0EEESS_EEEEENS5_IJNS4_10UnderscoreESV_SV_EEEEENS4_23SM90_TMA_LOAD_MULTICASTENS4_14ComposedLayoutINS4_7SwizzleILi3ELi4ELi3EEENS4_18smem_ptr_flag_bitsILi8EEENSQ_INS5_IJNSA_ILi8EEESH_EEENS5_IJSH_SD_EEEEEEEvNS4_8identityESY_S18_vS19_EENS_8epilogue10collective6detail29Sm90TmaWarpSpecializedAdapterINS1C_15DefaultEpilogueIaSJ_SJ_NS1B_6thread17LinearCombinationIaLi1EiiLNS1G_9ScaleType4KindE0ELNS_15FloatRoundStyleE2EaEENS1_15EpilogueDefaultEEEEEvvEEEEvNT_6ParamsE --------------------------
	.section	.nv.constant0._ZN7cutlass13device_kernelINS_4gemm6kernel13GemmUniversalIN4cute5tupleIJiiiiEEENS1_10collective13CollectiveMmaINS1_34MainloopSm90TmaGmmaWarpSpecializedILi7ENS5_IJNS4_1CILi2EEENSA_ILi4EEENSA_ILi1EEEEEENS1_35KernelTmaWarpSpecializedCooperativeEEENS5_IJNSA_ILi128EEESH_SH_EEEaNS5_IJlSD_lEEEaSJ_NS4_8TiledMMAINS4_8MMA_AtomIJNS4_4SM904GMMA27MMA_64x128x32_S32S8S8_SS_TNEEEENS4_6LayoutINS5_IJSB_SD_SD_EEENS5_IJSD_NSA_ILi0EEESS_EEEEENS5_IJNS4_10UnderscoreESV_SV_EEEEENS4_23SM90_TMA_LOAD_MULTICASTENS4_14ComposedLayoutINS4_7SwizzleILi3ELi4ELi3EEENS4_18smem_ptr_flag_bitsILi8EEENSQ_INS5_IJNSA_ILi8EEESH_EEENS5_IJSH_SD_EEEEEEEvNS4_8identityESY_S18_vS19_EENS_8epilogue10collective6detail29Sm90TmaWarpSpecializedAdapterINS1C_15DefaultEpilogueIaSJ_SJ_NS1B_6thread17LinearCombinationIaLi1EiiLNS1G_9ScaleType4KindE0ELNS_15FloatRoundStyleE2EaEENS1_15EpilogueDefaultEEEEEvvEEEEvNT_6ParamsE,"a",@progbits
	.sectionflags	@""
	.align	4
.nv.constant0._ZN7cutlass13device_kernelINS_4gemm6kernel13GemmUniversalIN4cute5tupleIJiiiiEEENS1_10collective13CollectiveMmaINS1_34MainloopSm90TmaGmmaWarpSpecializedILi7ENS5_IJNS4_1CILi2EEENSA_ILi4EEENSA_ILi1EEEEEENS1_35KernelTmaWarpSpecializedCooperativeEEENS5_IJNSA_ILi128EEESH_SH_EEEaNS5_IJlSD_lEEEaSJ_NS4_8TiledMMAINS4_8MMA_AtomIJNS4_4SM904GMMA27MMA_64x128x32_S32S8S8_SS_TNEEEENS4_6LayoutINS5_IJSB_SD_SD_EEENS5_IJSD_NSA_ILi0EEESS_EEEEENS5_IJNS4_10UnderscoreESV_SV_EEEEENS4_23SM90_TMA_LOAD_MULTICASTENS4_14ComposedLayoutINS4_7SwizzleILi3ELi4ELi3EEENS4_18smem_ptr_flag_bitsILi8EEENSQ_INS5_IJNSA_ILi8EEESH_EEENS5_IJSH_SD_EEEEEEEvNS4_8identityESY_S18_vS19_EENS_8epilogue10collective6detail29Sm90TmaWarpSpecializedAdapterINS1C_15DefaultEpilogueIaSJ_SJ_NS1B_6thread17LinearCombinationIaLi1EiiLNS1G_9ScaleType4KindE0ELNS_15FloatRoundStyleE2EaEENS1_15EpilogueDefaultEEEEEvvEEEEvNT_6ParamsE:
	.zero		1664


//--------------------- SYMBOLS --------------------------

	.type		.nv.reservedSmem.offset0,@object
	.size		.nv.reservedSmem.offset0,0x4
	.type		__assertfail,@function
